//
// Generated by NVIDIA NVVM Compiler
//
// Compiler Build ID: CL-36424714
// Cuda compilation tools, release 13.0, V13.0.88
// Based on NVVM 20.0.0
//

.version 9.0
.target sm_100
.address_size 64

	// .globl	_Z23solve_sudokus_optimizedPji
// _ZZ23solve_sudokus_optimizedPjiE5board has been demoted
// _ZZ23solve_sudokus_optimizedPjiE15row_constraints has been demoted
// _ZZ23solve_sudokus_optimizedPjiE15col_constraints has been demoted
// _ZZ23solve_sudokus_optimizedPjiE19subgrid_constraints has been demoted
// _ZZ23solve_sudokus_optimizedPjiE5stack has been demoted
// _ZZ23solve_sudokus_optimizedPjiE9stack_top has been demoted

.visible .entry _Z23solve_sudokus_optimizedPji(
	.param .u64 .ptr .align 1 _Z23solve_sudokus_optimizedPji_param_0,
	.param .u32 _Z23solve_sudokus_optimizedPji_param_1
)
{
	.reg .pred 	%p<55>;
	.reg .b16 	%rs<127>;
	.reg .b32 	%r<404>;
	.reg .b64 	%rd<27>;
	// demoted variable
	.shared .align 4 .b8 _ZZ23solve_sudokus_optimizedPjiE5board[324];
	// demoted variable
	.shared .align 4 .b8 _ZZ23solve_sudokus_optimizedPjiE15row_constraints[36];
	// demoted variable
	.shared .align 4 .b8 _ZZ23solve_sudokus_optimizedPjiE15col_constraints[36];
	// demoted variable
	.shared .align 4 .b8 _ZZ23solve_sudokus_optimizedPjiE19subgrid_constraints[36];
	// demoted variable
	.shared .align 4 .b8 _ZZ23solve_sudokus_optimizedPjiE5stack[648];
	// demoted variable
	.shared .align 4 .u32 _ZZ23solve_sudokus_optimizedPjiE9stack_top;
	ld.param.u64 	%rd6, [_Z23solve_sudokus_optimizedPji_param_0];
	ld.param.u32 	%r111, [_Z23solve_sudokus_optimizedPji_param_1];
	cvta.to.global.u64 	%rd1, %rd6;
	mov.u32 	%r1, %ctaid.x;
	setp.ge.s32 	%p1, %r1, %r111;
	@%p1 bra 	$L__BB0_43;
	mov.u32 	%r388, %tid.x;
	setp.gt.u32 	%p2, %r388, 80;
	@%p2 bra 	$L__BB0_8;
	mul.lo.s32 	%r3, %r1, 81;
	mov.u32 	%r4, %ntid.x;
	add.s32 	%r112, %r388, %r4;
	max.u32 	%r113, %r112, 81;
	setp.lt.u32 	%p3, %r112, 81;
	selp.u32 	%r114, 1, 0, %p3;
	add.s32 	%r115, %r112, %r114;
	sub.s32 	%r116, %r113, %r115;
	div.u32 	%r117, %r116, %r4;
	add.s32 	%r5, %r117, %r114;
	and.b32  	%r118, %r5, 3;
	setp.eq.s32 	%p4, %r118, 3;
	mov.u32 	%r380, %r388;
	@%p4 bra 	$L__BB0_5;
	add.s32 	%r120, %r5, 1;
	and.b32  	%r6, %r120, 3;
	mov.b32 	%r379, 0;
	mov.u32 	%r380, %r388;
$L__BB0_4:
	.pragma "nounroll";
	add.s32 	%r121, %r380, %r3;
	mul.wide.u32 	%rd7, %r121, 4;
	add.s64 	%rd8, %rd1, %rd7;
	ld.global.u32 	%r122, [%rd8];
	shl.b32 	%r123, %r380, 2;
	mov.u32 	%r124, _ZZ23solve_sudokus_optimizedPjiE5board;
	add.s32 	%r125, %r124, %r123;
	st.shared.u32 	[%r125], %r122;
	add.s32 	%r380, %r380, %r4;
	add.s32 	%r379, %r379, 1;
	setp.ne.s32 	%p5, %r379, %r6;
	@%p5 bra 	$L__BB0_4;
$L__BB0_5:
	setp.lt.u32 	%p6, %r5, 3;
	@%p6 bra 	$L__BB0_8;
	mov.u32 	%r129, _ZZ23solve_sudokus_optimizedPjiE5board;
	shl.b32 	%r133, %r4, 2;
$L__BB0_7:
	add.s32 	%r126, %r380, %r3;
	mul.wide.u32 	%rd9, %r126, 4;
	add.s64 	%rd10, %rd1, %rd9;
	ld.global.u32 	%r127, [%rd10];
	shl.b32 	%r128, %r380, 2;
	add.s32 	%r130, %r129, %r128;
	st.shared.u32 	[%r130], %r127;
	add.s32 	%r131, %r126, %r4;
	mul.wide.u32 	%rd11, %r131, 4;
	add.s64 	%rd12, %rd1, %rd11;
	ld.global.u32 	%r132, [%rd12];
	add.s32 	%r134, %r130, %r133;
	st.shared.u32 	[%r134], %r132;
	add.s32 	%r135, %r131, %r4;
	mul.wide.u32 	%rd13, %r135, 4;
	add.s64 	%rd14, %rd1, %rd13;
	ld.global.u32 	%r136, [%rd14];
	add.s32 	%r137, %r134, %r133;
	st.shared.u32 	[%r137], %r136;
	add.s32 	%r138, %r135, %r4;
	mul.wide.u32 	%rd15, %r138, 4;
	add.s64 	%rd16, %rd1, %rd15;
	ld.global.u32 	%r139, [%rd16];
	add.s32 	%r140, %r137, %r133;
	st.shared.u32 	[%r140], %r139;
	add.s32 	%r380, %r133, %r380;
	setp.lt.u32 	%p7, %r380, 81;
	@%p7 bra 	$L__BB0_7;
$L__BB0_8:
	bar.sync 	0;
	setp.gt.u32 	%p8, %r388, 8;
	@%p8 bra 	$L__BB0_10;
	shl.b32 	%r141, %r388, 2;
	mov.u32 	%r142, _ZZ23solve_sudokus_optimizedPjiE15row_constraints;
	add.s32 	%r143, %r142, %r141;
	mov.b32 	%r144, 0;
	st.shared.u32 	[%r143], %r144;
	mov.u32 	%r145, _ZZ23solve_sudokus_optimizedPjiE15col_constraints;
	add.s32 	%r146, %r145, %r141;
	st.shared.u32 	[%r146], %r144;
	mov.u32 	%r147, _ZZ23solve_sudokus_optimizedPjiE19subgrid_constraints;
	add.s32 	%r148, %r147, %r141;
	st.shared.u32 	[%r148], %r144;
$L__BB0_10:
	setp.gt.u32 	%p9, %r388, 80;
	bar.sync 	0;
	@%p9 bra 	$L__BB0_27;
	mov.u32 	%r14, %ntid.x;
	add.s32 	%r149, %r388, %r14;
	max.u32 	%r150, %r149, 81;
	setp.lt.u32 	%p10, %r149, 81;
	selp.u32 	%r151, 1, 0, %p10;
	add.s32 	%r152, %r149, %r151;
	sub.s32 	%r153, %r150, %r152;
	div.u32 	%r154, %r153, %r14;
	add.s32 	%r15, %r154, %r151;
	and.b32  	%r155, %r15, 3;
	setp.eq.s32 	%p11, %r155, 3;
	mov.u32 	%r384, %r388;
	@%p11 bra 	$L__BB0_16;
	add.s32 	%r157, %r15, 1;
	and.b32  	%r16, %r157, 3;
	mov.b32 	%r383, 0;
	mov.u32 	%r384, %r388;
$L__BB0_13:
	.pragma "nounroll";
	shl.b32 	%r158, %r384, 2;
	mov.u32 	%r159, _ZZ23solve_sudokus_optimizedPjiE5board;
	add.s32 	%r160, %r159, %r158;
	ld.shared.u32 	%r19, [%r160];
	setp.eq.s32 	%p12, %r19, 0;
	@%p12 bra 	$L__BB0_15;
	cvt.u16.u32 	%rs8, %r384;
	mul.lo.s16 	%rs9, %rs8, 57;
	shr.u16 	%rs10, %rs9, 9;
	mul.lo.s16 	%rs11, %rs10, 9;
	sub.s16 	%rs12, %rs8, %rs11;
	and.b16  	%rs13, %rs12, 255;
	mul.lo.s16 	%rs14, %rs13, 171;
	shr.u16 	%rs15, %rs14, 9;
	mul.lo.s16 	%rs16, %rs8, 19;
	shr.u16 	%rs17, %rs16, 9;
	mad.lo.s16 	%rs18, %rs17, 3, %rs15;
	add.s32 	%r161, %r19, -1;
	mov.b32 	%r162, 1;
	shl.b32 	%r163, %r162, %r161;
	mul.wide.u16 	%r164, %rs10, 4;
	mov.u32 	%r165, _ZZ23solve_sudokus_optimizedPjiE15row_constraints;
	add.s32 	%r166, %r165, %r164;
	atom.shared.or.b32 	%r167, [%r166], %r163;
	mul.wide.u16 	%r168, %rs13, 4;
	mov.u32 	%r169, _ZZ23solve_sudokus_optimizedPjiE15col_constraints;
	add.s32 	%r170, %r169, %r168;
	atom.shared.or.b32 	%r171, [%r170], %r163;
	and.b16  	%rs19, %rs18, 255;
	mul.wide.u16 	%r172, %rs19, 4;
	mov.u32 	%r173, _ZZ23solve_sudokus_optimizedPjiE19subgrid_constraints;
	add.s32 	%r174, %r173, %r172;
	atom.shared.or.b32 	%r175, [%r174], %r163;
$L__BB0_15:
	add.s32 	%r384, %r384, %r14;
	add.s32 	%r383, %r383, 1;
	setp.ne.s32 	%p13, %r383, %r16;
	@%p13 bra 	$L__BB0_13;
$L__BB0_16:
	setp.lt.u32 	%p14, %r15, 3;
	@%p14 bra 	$L__BB0_27;
	mov.u32 	%r177, _ZZ23solve_sudokus_optimizedPjiE5board;
	shl.b32 	%r27, %r14, 2;
$L__BB0_18:
	shl.b32 	%r176, %r384, 2;
	add.s32 	%r24, %r177, %r176;
	ld.shared.u32 	%r25, [%r24];
	setp.eq.s32 	%p15, %r25, 0;
	@%p15 bra 	$L__BB0_20;
	cvt.u16.u32 	%rs20, %r384;
	mul.lo.s16 	%rs21, %rs20, 57;
	shr.u16 	%rs22, %rs21, 9;
	mul.lo.s16 	%rs23, %rs22, 9;
	sub.s16 	%rs24, %rs20, %rs23;
	and.b16  	%rs25, %rs24, 255;
	mul.lo.s16 	%rs26, %rs25, 171;
	shr.u16 	%rs27, %rs26, 9;
	mul.lo.s16 	%rs28, %rs20, 19;
	shr.u16 	%rs29, %rs28, 9;
	mad.lo.s16 	%rs30, %rs29, 3, %rs27;
	add.s32 	%r178, %r25, -1;
	mov.b32 	%r179, 1;
	shl.b32 	%r180, %r179, %r178;
	mul.wide.u16 	%r181, %rs22, 4;
	mov.u32 	%r182, _ZZ23solve_sudokus_optimizedPjiE15row_constraints;
	add.s32 	%r183, %r182, %r181;
	atom.shared.or.b32 	%r184, [%r183], %r180;
	mul.wide.u16 	%r185, %rs25, 4;
	mov.u32 	%r186, _ZZ23solve_sudokus_optimizedPjiE15col_constraints;
	add.s32 	%r187, %r186, %r185;
	atom.shared.or.b32 	%r188, [%r187], %r180;
	and.b16  	%rs31, %rs30, 255;
	mul.wide.u16 	%r189, %rs31, 4;
	mov.u32 	%r190, _ZZ23solve_sudokus_optimizedPjiE19subgrid_constraints;
	add.s32 	%r191, %r190, %r189;
	atom.shared.or.b32 	%r192, [%r191], %r180;
$L__BB0_20:
	add.s32 	%r26, %r384, %r14;
	add.s32 	%r28, %r24, %r27;
	ld.shared.u32 	%r29, [%r28];
	setp.eq.s32 	%p16, %r29, 0;
	@%p16 bra 	$L__BB0_22;
	cvt.u16.u32 	%rs32, %r26;
	mul.lo.s16 	%rs33, %rs32, 57;
	shr.u16 	%rs34, %rs33, 9;
	mul.lo.s16 	%rs35, %rs34, 9;
	sub.s16 	%rs36, %rs32, %rs35;
	and.b16  	%rs37, %rs36, 255;
	mul.lo.s16 	%rs38, %rs37, 171;
	shr.u16 	%rs39, %rs38, 9;
	mul.lo.s16 	%rs40, %rs32, 19;
	shr.u16 	%rs41, %rs40, 9;
	mad.lo.s16 	%rs42, %rs41, 3, %rs39;
	add.s32 	%r193, %r29, -1;
	mov.b32 	%r194, 1;
	shl.b32 	%r195, %r194, %r193;
	mul.wide.u16 	%r196, %rs34, 4;
	mov.u32 	%r197, _ZZ23solve_sudokus_optimizedPjiE15row_constraints;
	add.s32 	%r198, %r197, %r196;
	atom.shared.or.b32 	%r199, [%r198], %r195;
	mul.wide.u16 	%r200, %rs37, 4;
	mov.u32 	%r201, _ZZ23solve_sudokus_optimizedPjiE15col_constraints;
	add.s32 	%r202, %r201, %r200;
	atom.shared.or.b32 	%r203, [%r202], %r195;
	and.b16  	%rs43, %rs42, 255;
	mul.wide.u16 	%r204, %rs43, 4;
	mov.u32 	%r205, _ZZ23solve_sudokus_optimizedPjiE19subgrid_constraints;
	add.s32 	%r206, %r205, %r204;
	atom.shared.or.b32 	%r207, [%r206], %r195;
$L__BB0_22:
	add.s32 	%r30, %r26, %r14;
	add.s32 	%r31, %r28, %r27;
	ld.shared.u32 	%r32, [%r31];
	setp.eq.s32 	%p17, %r32, 0;
	@%p17 bra 	$L__BB0_24;
	cvt.u16.u32 	%rs44, %r30;
	mul.lo.s16 	%rs45, %rs44, 57;
	shr.u16 	%rs46, %rs45, 9;
	mul.lo.s16 	%rs47, %rs46, 9;
	sub.s16 	%rs48, %rs44, %rs47;
	and.b16  	%rs49, %rs48, 255;
	mul.lo.s16 	%rs50, %rs49, 171;
	shr.u16 	%rs51, %rs50, 9;
	mul.lo.s16 	%rs52, %rs44, 19;
	shr.u16 	%rs53, %rs52, 9;
	mad.lo.s16 	%rs54, %rs53, 3, %rs51;
	add.s32 	%r208, %r32, -1;
	mov.b32 	%r209, 1;
	shl.b32 	%r210, %r209, %r208;
	mul.wide.u16 	%r211, %rs46, 4;
	mov.u32 	%r212, _ZZ23solve_sudokus_optimizedPjiE15row_constraints;
	add.s32 	%r213, %r212, %r211;
	atom.shared.or.b32 	%r214, [%r213], %r210;
	mul.wide.u16 	%r215, %rs49, 4;
	mov.u32 	%r216, _ZZ23solve_sudokus_optimizedPjiE15col_constraints;
	add.s32 	%r217, %r216, %r215;
	atom.shared.or.b32 	%r218, [%r217], %r210;
	and.b16  	%rs55, %rs54, 255;
	mul.wide.u16 	%r219, %rs55, 4;
	mov.u32 	%r220, _ZZ23solve_sudokus_optimizedPjiE19subgrid_constraints;
	add.s32 	%r221, %r220, %r219;
	atom.shared.or.b32 	%r222, [%r221], %r210;
$L__BB0_24:
	add.s32 	%r33, %r30, %r14;
	add.s32 	%r223, %r31, %r27;
	ld.shared.u32 	%r34, [%r223];
	setp.eq.s32 	%p18, %r34, 0;
	@%p18 bra 	$L__BB0_26;
	cvt.u16.u32 	%rs56, %r33;
	mul.lo.s16 	%rs57, %rs56, 57;
	shr.u16 	%rs58, %rs57, 9;
	mul.lo.s16 	%rs59, %rs58, 9;
	sub.s16 	%rs60, %rs56, %rs59;
	and.b16  	%rs61, %rs60, 255;
	mul.lo.s16 	%rs62, %rs61, 171;
	shr.u16 	%rs63, %rs62, 9;
	mul.lo.s16 	%rs64, %rs56, 19;
	shr.u16 	%rs65, %rs64, 9;
	mad.lo.s16 	%rs66, %rs65, 3, %rs63;
	add.s32 	%r224, %r34, -1;
	mov.b32 	%r225, 1;
	shl.b32 	%r226, %r225, %r224;
	mul.wide.u16 	%r227, %rs58, 4;
	mov.u32 	%r228, _ZZ23solve_sudokus_optimizedPjiE15row_constraints;
	add.s32 	%r229, %r228, %r227;
	atom.shared.or.b32 	%r230, [%r229], %r226;
	mul.wide.u16 	%r231, %rs61, 4;
	mov.u32 	%r232, _ZZ23solve_sudokus_optimizedPjiE15col_constraints;
	add.s32 	%r233, %r232, %r231;
	atom.shared.or.b32 	%r234, [%r233], %r226;
	and.b16  	%rs67, %rs66, 255;
	mul.wide.u16 	%r235, %rs67, 4;
	mov.u32 	%r236, _ZZ23solve_sudokus_optimizedPjiE19subgrid_constraints;
	add.s32 	%r237, %r236, %r235;
	atom.shared.or.b32 	%r238, [%r237], %r226;
$L__BB0_26:
	add.s32 	%r384, %r33, %r14;
	setp.lt.u32 	%p19, %r384, 81;
	@%p19 bra 	$L__BB0_18;
$L__BB0_27:
	bar.sync 	0;
	setp.ne.s32 	%p20, %r388, 0;
	@%p20 bra 	$L__BB0_29;
	mov.b32 	%r239, -1;
	st.shared.u32 	[_ZZ23solve_sudokus_optimizedPjiE9stack_top], %r239;
$L__BB0_29:
	bar.sync 	0;
	mov.u32 	%r36, %ntid.x;
	add.s32 	%r37, %r388, %r36;
	max.u32 	%r240, %r37, 81;
	setp.lt.u32 	%p21, %r37, 81;
	selp.s32 	%r38, -1, 0, %p21;
	selp.u32 	%r241, 1, 0, %p21;
	add.s32 	%r242, %r37, %r241;
	sub.s32 	%r243, %r240, %r242;
	div.u32 	%r39, %r243, %r36;
	add.s32 	%r40, %r39, %r241;
	add.s32 	%r41, %r40, 1;
	and.b32  	%r42, %r40, 1;
	shl.b32 	%r43, %r36, 1;
	shl.b32 	%r44, %r36, 2;
	shl.b32 	%r244, %r388, 2;
	mov.u32 	%r245, _ZZ23solve_sudokus_optimizedPjiE5board;
	add.s32 	%r387, %r245, %r244;
	shl.b32 	%r46, %r36, 3;
	and.b32  	%r246, %r41, -2;
	neg.s32 	%r47, %r246;
$L__BB0_30:
	setp.gt.u32 	%p22, %r388, 80;
	mov.b16 	%rs125, 0;
	@%p22 bra 	$L__BB0_58;
	setp.eq.s32 	%p23, %r39, %r38;
	mov.b16 	%rs125, 0;
	ld.shared.u32 	%r394, [_ZZ23solve_sudokus_optimizedPjiE9stack_top];
	mov.u32 	%r397, %r388;
	@%p23 bra 	$L__BB0_52;
	mov.b16 	%rs125, 0;
	mov.u32 	%r389, %r47;
	mov.u32 	%r390, %r387;
	mov.u32 	%r391, %r37;
	mov.u32 	%r397, %r388;
$L__BB0_33:
	ld.shared.u32 	%r247, [%r390];
	setp.ne.s32 	%p24, %r247, 0;
	@%p24 bra 	$L__BB0_46;
	cvt.u16.u32 	%rs72, %r397;
	mul.lo.s16 	%rs73, %rs72, 57;
	shr.u16 	%rs74, %rs73, 9;
	mul.lo.s16 	%rs75, %rs74, 9;
	sub.s16 	%rs76, %rs72, %rs75;
	mul.lo.s16 	%rs77, %rs72, 19;
	shr.u16 	%rs78, %rs77, 9;
	and.b16  	%rs79, %rs76, 255;
	mul.lo.s16 	%rs80, %rs79, 86;
	shr.u16 	%rs81, %rs80, 8;
	mad.lo.s16 	%rs82, %rs78, 3, %rs81;
	mul.wide.u16 	%r248, %rs74, 4;
	mov.u32 	%r249, _ZZ23solve_sudokus_optimizedPjiE15row_constraints;
	add.s32 	%r69, %r249, %r248;
	ld.shared.u32 	%r250, [%r69];
	mul.wide.u16 	%r251, %rs79, 4;
	mov.u32 	%r252, _ZZ23solve_sudokus_optimizedPjiE15col_constraints;
	add.s32 	%r70, %r252, %r251;
	ld.shared.u32 	%r253, [%r70];
	or.b32  	%r254, %r253, %r250;
	and.b16  	%rs83, %rs82, 255;
	mul.wide.u16 	%r255, %rs83, 4;
	mov.u32 	%r256, _ZZ23solve_sudokus_optimizedPjiE19subgrid_constraints;
	add.s32 	%r71, %r256, %r255;
	ld.shared.u32 	%r257, [%r71];
	or.b32  	%r258, %r254, %r257;
	and.b32  	%r72, %r258, 511;
	xor.b32  	%r73, %r72, 511;
	popc.b32 	%r259, %r73;
	setp.ne.s32 	%p25, %r259, 1;
	@%p25 bra 	$L__BB0_44;
	brev.b32 	%r263, %r73;
	bfind.shiftamt.u32 	%r264, %r263;
	add.s32 	%r265, %r264, 1;
	st.shared.u32 	[%r390], %r265;
	mov.b32 	%r266, 1;
	shl.b32 	%r267, %r266, %r264;
	atom.shared.or.b32 	%r268, [%r69], %r267;
	atom.shared.or.b32 	%r269, [%r70], %r267;
	atom.shared.or.b32 	%r270, [%r71], %r267;
	mov.b16 	%rs125, 1;
	bra.uni 	$L__BB0_46;
$L__BB0_36:
	setp.gt.u32 	%p50, %r388, 80;
	@%p50 bra 	$L__BB0_43;
	mul.lo.s32 	%r49, %r1, 81;
	and.b32  	%r365, %r40, 3;
	setp.eq.s32 	%p51, %r365, 3;
	@%p51 bra 	$L__BB0_40;
	and.b32  	%r366, %r41, 3;
	add.s32 	%r367, %r388, %r49;
	mul.wide.u32 	%rd17, %r367, 4;
	add.s64 	%rd26, %rd1, %rd17;
	mul.wide.u32 	%rd3, %r36, 4;
	neg.s32 	%r386, %r366;
	mad.lo.s32 	%r388, %r36, %r366, %r388;
$L__BB0_39:
	.pragma "nounroll";
	ld.shared.u32 	%r368, [%r387];
	st.global.u32 	[%rd26], %r368;
	add.s64 	%rd26, %rd26, %rd3;
	add.s32 	%r387, %r387, %r44;
	add.s32 	%r386, %r386, 1;
	setp.ne.s32 	%p52, %r386, 0;
	@%p52 bra 	$L__BB0_39;
$L__BB0_40:
	setp.lt.u32 	%p53, %r40, 3;
	@%p53 bra 	$L__BB0_43;
	add.s32 	%r399, %r388, %r49;
	add.s32 	%r402, %r399, %r36;
	add.s32 	%r401, %r399, %r43;
	mad.lo.s32 	%r400, %r36, 3, %r399;
	shl.b32 	%r369, %r388, 2;
	add.s32 	%r398, %r245, %r369;
	shl.b32 	%r62, %r36, 4;
	mul.lo.s32 	%r63, %r36, 12;
$L__BB0_42:
	ld.shared.u32 	%r371, [%r398];
	mul.wide.u32 	%rd18, %r399, 4;
	add.s64 	%rd19, %rd1, %rd18;
	st.global.u32 	[%rd19], %r371;
	add.s32 	%r372, %r398, %r44;
	ld.shared.u32 	%r373, [%r372];
	mul.wide.u32 	%rd20, %r402, 4;
	add.s64 	%rd21, %rd1, %rd20;
	st.global.u32 	[%rd21], %r373;
	add.s32 	%r374, %r398, %r46;
	ld.shared.u32 	%r375, [%r374];
	mul.wide.u32 	%rd22, %r401, 4;
	add.s64 	%rd23, %rd1, %rd22;
	st.global.u32 	[%rd23], %r375;
	add.s32 	%r376, %r398, %r63;
	ld.shared.u32 	%r377, [%r376];
	mul.wide.u32 	%rd24, %r400, 4;
	add.s64 	%rd25, %rd1, %rd24;
	st.global.u32 	[%rd25], %r377;
	add.s32 	%r388, %r388, %r44;
	add.s32 	%r402, %r402, %r44;
	add.s32 	%r401, %r401, %r44;
	add.s32 	%r400, %r400, %r44;
	add.s32 	%r399, %r399, %r44;
	add.s32 	%r398, %r398, %r62;
	setp.lt.u32 	%p54, %r388, 81;
	@%p54 bra 	$L__BB0_42;
$L__BB0_43:
	ret;
$L__BB0_44:
	setp.ne.s32 	%p26, %r388, 0;
	setp.eq.s32 	%p27, %r72, 511;
	or.pred  	%p28, %p26, %p27;
	@%p28 bra 	$L__BB0_46;
	add.s32 	%r74, %r394, 1;
	st.shared.u32 	[_ZZ23solve_sudokus_optimizedPjiE9stack_top], %r74;
	shl.b32 	%r260, %r394, 3;
	mov.u32 	%r261, _ZZ23solve_sudokus_optimizedPjiE5stack;
	add.s32 	%r262, %r261, %r260;
	st.shared.u32 	[%r262+8], %r397;
	st.shared.u32 	[%r262+12], %r73;
	mov.u32 	%r394, %r74;
$L__BB0_46:
	add.s32 	%r76, %r390, %r44;
	ld.shared.u32 	%r271, [%r76];
	setp.ne.s32 	%p29, %r271, 0;
	@%p29 bra 	$L__BB0_51;
	cvt.u16.u32 	%rs85, %r391;
	mul.lo.s16 	%rs86, %rs85, 57;
	shr.u16 	%rs87, %rs86, 9;
	mul.lo.s16 	%rs88, %rs87, 9;
	sub.s16 	%rs89, %rs85, %rs88;
	mul.lo.s16 	%rs90, %rs85, 19;
	shr.u16 	%rs91, %rs90, 9;
	and.b16  	%rs92, %rs89, 255;
	mul.lo.s16 	%rs93, %rs92, 86;
	shr.u16 	%rs94, %rs93, 8;
	mad.lo.s16 	%rs95, %rs91, 3, %rs94;
	mul.wide.u16 	%r272, %rs87, 4;
	mov.u32 	%r273, _ZZ23solve_sudokus_optimizedPjiE15row_constraints;
	add.s32 	%r77, %r273, %r272;
	ld.shared.u32 	%r274, [%r77];
	mul.wide.u16 	%r275, %rs92, 4;
	mov.u32 	%r276, _ZZ23solve_sudokus_optimizedPjiE15col_constraints;
	add.s32 	%r78, %r276, %r275;
	ld.shared.u32 	%r277, [%r78];
	or.b32  	%r278, %r277, %r274;
	and.b16  	%rs96, %rs95, 255;
	mul.wide.u16 	%r279, %rs96, 4;
	mov.u32 	%r280, _ZZ23solve_sudokus_optimizedPjiE19subgrid_constraints;
	add.s32 	%r79, %r280, %r279;
	ld.shared.u32 	%r281, [%r79];
	or.b32  	%r282, %r278, %r281;
	and.b32  	%r80, %r282, 511;
	xor.b32  	%r81, %r80, 511;
	popc.b32 	%r283, %r81;
	setp.eq.s32 	%p30, %r283, 1;
	@%p30 bra 	$L__BB0_50;
	setp.ne.s32 	%p31, %r388, 0;
	setp.eq.s32 	%p32, %r80, 511;
	or.pred  	%p33, %p31, %p32;
	@%p33 bra 	$L__BB0_51;
	add.s32 	%r82, %r394, 1;
	st.shared.u32 	[_ZZ23solve_sudokus_optimizedPjiE9stack_top], %r82;
	shl.b32 	%r284, %r394, 3;
	mov.u32 	%r285, _ZZ23solve_sudokus_optimizedPjiE5stack;
	add.s32 	%r286, %r285, %r284;
	st.shared.u32 	[%r286+8], %r391;
	st.shared.u32 	[%r286+12], %r81;
	mov.u32 	%r394, %r82;
	bra.uni 	$L__BB0_51;
$L__BB0_50:
	brev.b32 	%r287, %r81;
	bfind.shiftamt.u32 	%r288, %r287;
	add.s32 	%r289, %r288, 1;
	st.shared.u32 	[%r76], %r289;
	mov.b32 	%r290, 1;
	shl.b32 	%r291, %r290, %r288;
	atom.shared.or.b32 	%r292, [%r77], %r291;
	atom.shared.or.b32 	%r293, [%r78], %r291;
	atom.shared.or.b32 	%r294, [%r79], %r291;
	mov.b16 	%rs125, 1;
$L__BB0_51:
	add.s32 	%r295, %r397, %r36;
	add.s32 	%r397, %r295, %r36;
	add.s32 	%r391, %r391, %r43;
	add.s32 	%r390, %r390, %r46;
	add.s32 	%r389, %r389, 2;
	setp.ne.s32 	%p34, %r389, 0;
	@%p34 bra 	$L__BB0_33;
$L__BB0_52:
	setp.ne.s32 	%p35, %r42, 0;
	@%p35 bra 	$L__BB0_58;
	shl.b32 	%r296, %r397, 2;
	add.s32 	%r90, %r245, %r296;
	ld.shared.u32 	%r298, [%r90];
	setp.ne.s32 	%p36, %r298, 0;
	@%p36 bra 	$L__BB0_58;
	cvt.u16.u32 	%rs98, %r397;
	mul.lo.s16 	%rs99, %rs98, 57;
	shr.u16 	%rs100, %rs99, 9;
	mul.lo.s16 	%rs101, %rs100, 9;
	sub.s16 	%rs102, %rs98, %rs101;
	mul.lo.s16 	%rs103, %rs98, 19;
	shr.u16 	%rs104, %rs103, 9;
	and.b16  	%rs105, %rs102, 255;
	mul.lo.s16 	%rs106, %rs105, 86;
	shr.u16 	%rs107, %rs106, 8;
	mad.lo.s16 	%rs108, %rs104, 3, %rs107;
	mul.wide.u16 	%r299, %rs100, 4;
	mov.u32 	%r300, _ZZ23solve_sudokus_optimizedPjiE15row_constraints;
	add.s32 	%r91, %r300, %r299;
	ld.shared.u32 	%r301, [%r91];
	mul.wide.u16 	%r302, %rs105, 4;
	mov.u32 	%r303, _ZZ23solve_sudokus_optimizedPjiE15col_constraints;
	add.s32 	%r92, %r303, %r302;
	ld.shared.u32 	%r304, [%r92];
	or.b32  	%r305, %r304, %r301;
	and.b16  	%rs109, %rs108, 255;
	mul.wide.u16 	%r306, %rs109, 4;
	mov.u32 	%r307, _ZZ23solve_sudokus_optimizedPjiE19subgrid_constraints;
	add.s32 	%r93, %r307, %r306;
	ld.shared.u32 	%r308, [%r93];
	or.b32  	%r309, %r305, %r308;
	and.b32  	%r94, %r309, 511;
	xor.b32  	%r95, %r94, 511;
	popc.b32 	%r310, %r95;
	setp.eq.s32 	%p37, %r310, 1;
	@%p37 bra 	$L__BB0_57;
	setp.ne.s32 	%p38, %r388, 0;
	setp.eq.s32 	%p39, %r94, 511;
	or.pred  	%p40, %p38, %p39;
	@%p40 bra 	$L__BB0_58;
	add.s32 	%r311, %r394, 1;
	st.shared.u32 	[_ZZ23solve_sudokus_optimizedPjiE9stack_top], %r311;
	shl.b32 	%r312, %r394, 3;
	mov.u32 	%r313, _ZZ23solve_sudokus_optimizedPjiE5stack;
	add.s32 	%r314, %r313, %r312;
	st.shared.u32 	[%r314+8], %r397;
	st.shared.u32 	[%r314+12], %r95;
	bra.uni 	$L__BB0_58;
$L__BB0_57:
	brev.b32 	%r315, %r95;
	bfind.shiftamt.u32 	%r316, %r315;
	add.s32 	%r317, %r316, 1;
	st.shared.u32 	[%r90], %r317;
	mov.b32 	%r318, 1;
	shl.b32 	%r319, %r318, %r316;
	atom.shared.or.b32 	%r320, [%r91], %r319;
	atom.shared.or.b32 	%r321, [%r92], %r319;
	atom.shared.or.b32 	%r322, [%r93], %r319;
	mov.b16 	%rs125, 1;
$L__BB0_58:
	setp.ne.s32 	%p41, %r388, 0;
	bar.sync 	0;
	and.b16  	%rs111, %rs125, 255;
	setp.ne.s16 	%p42, %rs111, 0;
	or.pred  	%p43, %p41, %p42;
	ld.shared.u32 	%r323, [_ZZ23solve_sudokus_optimizedPjiE9stack_top];
	setp.lt.s32 	%p44, %r323, 0;
	or.pred  	%p45, %p43, %p44;
	@%p45 bra 	$L__BB0_62;
	shl.b32 	%r324, %r323, 3;
	mov.u32 	%r325, _ZZ23solve_sudokus_optimizedPjiE5stack;
	add.s32 	%r97, %r325, %r324;
	ld.shared.u32 	%r326, [%r97];
	ld.shared.u32 	%r327, [%r97+4];
	mul.hi.s32 	%r328, %r326, 954437177;
	shr.u32 	%r329, %r328, 31;
	shr.s32 	%r330, %r328, 1;
	add.s32 	%r331, %r330, %r329;
	mul.lo.s32 	%r332, %r331, 9;
	sub.s32 	%r333, %r326, %r332;
	mul.hi.s32 	%r334, %r326, 1272582903;
	shr.u32 	%r335, %r334, 31;
	shr.s32 	%r336, %r334, 3;
	add.s32 	%r337, %r336, %r335;
	cvt.u16.u32 	%rs112, %r333;
	mul.lo.s16 	%rs113, %rs112, 86;
	shr.u16 	%rs114, %rs113, 15;
	shr.u16 	%rs115, %rs113, 8;
	add.s16 	%rs116, %rs115, %rs114;
	cvt.u32.u16 	%r338, %rs116;
	cvt.s32.s8 	%r339, %r338;
	mad.lo.s32 	%r340, %r337, 3, %r339;
	brev.b32 	%r341, %r327;
	bfind.shiftamt.u32 	%r342, %r341;
	add.s32 	%r343, %r342, 1;
	shl.b32 	%r344, %r326, 2;
	add.s32 	%r346, %r245, %r344;
	st.shared.u32 	[%r346], %r343;
	mov.b32 	%r347, 1;
	shl.b32 	%r348, %r347, %r342;
	shl.b32 	%r349, %r331, 2;
	mov.u32 	%r350, _ZZ23solve_sudokus_optimizedPjiE15row_constraints;
	add.s32 	%r351, %r350, %r349;
	atom.shared.or.b32 	%r352, [%r351], %r348;
	shl.b32 	%r353, %r333, 2;
	mov.u32 	%r354, _ZZ23solve_sudokus_optimizedPjiE15col_constraints;
	add.s32 	%r355, %r354, %r353;
	atom.shared.or.b32 	%r356, [%r355], %r348;
	shl.b32 	%r357, %r340, 2;
	mov.u32 	%r358, _ZZ23solve_sudokus_optimizedPjiE19subgrid_constraints;
	add.s32 	%r359, %r358, %r357;
	atom.shared.or.b32 	%r360, [%r359], %r348;
	not.b32 	%r361, %r348;
	and.b32  	%r98, %r327, %r361;
	setp.ne.s32 	%p46, %r98, 0;
	@%p46 bra 	$L__BB0_61;
	add.s32 	%r362, %r323, -1;
	st.shared.u32 	[_ZZ23solve_sudokus_optimizedPjiE9stack_top], %r362;
	mov.b16 	%rs125, 1;
	bra.uni 	$L__BB0_62;
$L__BB0_61:
	st.shared.u32 	[%r97+4], %r98;
	mov.b16 	%rs125, 1;
$L__BB0_62:
	bar.sync 	0;
	and.b16  	%rs119, %rs125, 255;
	setp.ne.s16 	%p47, %rs119, 0;
	ld.shared.u32 	%r363, [_ZZ23solve_sudokus_optimizedPjiE9stack_top];
	setp.gt.s32 	%p48, %r363, -1;
	or.pred  	%p49, %p47, %p48;
	@%p49 bra 	$L__BB0_30;
	bra.uni 	$L__BB0_36;

}


// ===== COMPILED SASS (sm_100) =====

	.target	sm_100

	.elftype	@"ET_EXEC"


//--------------------- .note.nv.tkinfo           --------------------------
	.section	.note.nv.tkinfo,"",@"SHT_NOTE"
	.sectionflags	@"SHF_NOTE_NV_TKINFO"
	.tkinfo
        /*0018*/ 	.word	0x00000002
        /*0030*/ 	.string	""
        /*0030*/ 	.string	"ptxas"
        /*0030*/ 	.string	"Cuda compilation tools, release 13.0, V13.0.88"
        /*0030*/ 	.string	"Build cuda_13.0.r13.0/compiler.36424714_0"
        /*0030*/ 	.string	"-arch sm_100 -m 64 "



//--------------------- .note.nv.cuinfo           --------------------------
	.section	.note.nv.cuinfo,"",@"SHT_NOTE"
	.sectionflags	@"SHF_NOTE_NV_CUINFO"
        /*0018*/ 	.short	0x0002
        /*001a*/ 	.short	0x0064
        /*001c*/ 	.short	0x0082
	.zero		2


//--------------------- .nv.info                  --------------------------
	.section	.nv.info,"",@"SHT_CUDA_INFO"
	.align	4


	//----- nvinfo : EIATTR_REGCOUNT
	.align		4
        /*0000*/ 	.byte	0x04, 0x2f
        /*0002*/ 	.short	(.L_1 - .L_0)
	.align		4
.L_0:
        /*0004*/ 	.word	index@(_Z23solve_sudokus_optimizedPji)
        /*0008*/ 	.word	0x0000001e


	//----- nvinfo : EIATTR_FRAME_SIZE
	.align		4
.L_1:
        /*000c*/ 	.byte	0x04, 0x11
        /*000e*/ 	.short	(.L_3 - .L_2)
	.align		4
.L_2:
        /*0010*/ 	.word	index@(_Z23solve_sudokus_optimizedPji)
        /*0014*/ 	.word	0x00000000


	//----- nvinfo : EIATTR_MIN_STACK_SIZE
	.align		4
.L_3:
        /*0018*/ 	.byte	0x04, 0x12
        /*001a*/ 	.short	(.L_5 - .L_4)
	.align		4
.L_4:
        /*001c*/ 	.word	index@(_Z23solve_sudokus_optimizedPji)
        /*0020*/ 	.word	0x00000000
.L_5:


//--------------------- .nv.compat                --------------------------
	.section	.nv.compat,"",@"SHT_CUDA_COMPAT_INFO"
	.align	4
        /*0000*/ 	.byte	0x02, 0x09, 0x00, 0x00, 0x02, 0x02, 0x01, 0x00, 0x02, 0x05, 0x05, 0x00, 0x03, 0x07, 0x01, 0x01
        /*0010*/ 	.byte	0x02, 0x03, 0x00, 0x00, 0x02, 0x06, 0x01, 0x00, 0x04, 0x0b, 0x08, 0x00, 0x09, 0x00, 0x00, 0x00
        /*0020*/ 	.byte	0x00, 0x00, 0x00, 0x00


//--------------------- .nv.info._Z23solve_sudokus_optimizedPji --------------------------
	.section	.nv.info._Z23solve_sudokus_optimizedPji,"",@"SHT_CUDA_INFO"
	.sectionflags	@""
	.align	4


	//----- nvinfo : EIATTR_CUDA_API_VERSION
	.align		4
        /*0000*/ 	.byte	0x04, 0x37
        /*0002*/ 	.short	(.L_7 - .L_6)
.L_6:
        /*0004*/ 	.word	0x00000082


	//----- nvinfo : EIATTR_KPARAM_INFO
	.align		4
.L_7:
        /*0008*/ 	.byte	0x04, 0x17
        /*000a*/ 	.short	(.L_9 - .L_8)
.L_8:
        /*000c*/ 	.word	0x00000000
        /*0010*/ 	.short	0x0001
        /*0012*/ 	.short	0x0008
        /*0014*/ 	.byte	0x00, 0xf0, 0x11, 0x00


	//----- nvinfo : EIATTR_KPARAM_INFO
	.align		4
.L_9:
        /*0018*/ 	.byte	0x04, 0x17
        /*001a*/ 	.short	(.L_11 - .L_10)
.L_10:
        /*001c*/ 	.word	0x00000000
        /*0020*/ 	.short	0x0000
        /*0022*/ 	.short	0x0000
        /*0024*/ 	.byte	0x00, 0xf5, 0x21, 0x00


	//----- nvinfo : EIATTR_SPARSE_MMA_MASK
	.align		4
.L_11:
        /*0028*/ 	.byte	0x03, 0x50
        /*002a*/ 	.short	0x0000


	//----- nvinfo : EIATTR_MAXREG_COUNT
	.align		4
        /*002c*/ 	.byte	0x03, 0x1b
        /*002e*/ 	.short	0x00ff


	//----- nvinfo : EIATTR_NUM_BARRIERS
	.align		4
        /*0030*/ 	.byte	0x02, 0x4c
        /*0032*/ 	.byte	0x01
	.zero		1


	//----- nvinfo : EIATTR_MERCURY_ISA_VERSION
	.align		4
        /*0034*/ 	.byte	0x03, 0x5f
        /*0036*/ 	.short	0x0101


	//----- nvinfo : EIATTR_INT_WARP_WIDE_INSTR_OFFSETS
	.align		4
        /*0038*/ 	.byte	0x04, 0x31
        /*003a*/ 	.short	(.L_13 - .L_12)


	//   ....[0]....
.L_12:
        /*003c*/ 	.word	0x00002960


	//   ....[1]....
        /*0040*/ 	.word	0x00002ac0


	//----- nvinfo : EIATTR_VRC_CTA_INIT_COUNT
	.align		4
.L_13:
        /*0044*/ 	.byte	0x02, 0x4a
	.zero		1
	.zero		1


	//----- nvinfo : EIATTR_EXIT_INSTR_OFFSETS
	.align		4
        /*0048*/ 	.byte	0x04, 0x1c
        /*004a*/ 	.short	(.L_15 - .L_14)


	//   ....[0]....
.L_14:
        /*004c*/ 	.word	0x00000040


	//   ....[1]....
        /*0050*/ 	.word	0x00002ca0


	//   ....[2]....
        /*0054*/ 	.word	0x00002de0


	//   ....[3]....
        /*0058*/ 	.word	0x00002fc0


	//----- nvinfo : EIATTR_CRS_STACK_SIZE
	.align		4
.L_15:
        /*005c*/ 	.byte	0x04, 0x1e
        /*005e*/ 	.short	(.L_17 - .L_16)
.L_16:
        /*0060*/ 	.word	0x00000000


	//----- nvinfo : EIATTR_CBANK_PARAM_SIZE
	.align		4
.L_17:
        /*0064*/ 	.byte	0x03, 0x19
        /*0066*/ 	.short	0x000c


	//----- nvinfo : EIATTR_PARAM_CBANK
	.align		4
        /*0068*/ 	.byte	0x04, 0x0a
        /*006a*/ 	.short	(.L_19 - .L_18)
	.align		4
.L_18:
        /*006c*/ 	.word	index@(.nv.constant0._Z23solve_sudokus_optimizedPji)
        /*0070*/ 	.short	0x0380
        /*0072*/ 	.short	0x000c


	//----- nvinfo : EIATTR_SW_WAR
	.align		4
.L_19:
        /*0074*/ 	.byte	0x04, 0x36
        /*0076*/ 	.short	(.L_21 - .L_20)
.L_20:
        /*0078*/ 	.word	0x00000008
.L_21:


//--------------------- .nv.callgraph             --------------------------
	.section	.nv.callgraph,"",@"SHT_CUDA_CALLGRAPH"
	.align	4
	.sectionentsize	8
	.align		4
        /*0000*/ 	.word	0x00000000
	.align		4
        /*0004*/ 	.word	0xffffffff
	.align		4
        /*0008*/ 	.word	0x00000000
	.align		4
        /*000c*/ 	.word	0xfffffffe
	.align		4
        /*0010*/ 	.word	0x00000000
	.align		4
        /*0014*/ 	.word	0xfffffffd
	.align		4
        /*0018*/ 	.word	0x00000000
	.align		4
        /*001c*/ 	.word	0xfffffffc


//--------------------- .text._Z23solve_sudokus_optimizedPji --------------------------
	.section	.text._Z23solve_sudokus_optimizedPji,"ax",@progbits
	.align	128
        .global         _Z23solve_sudokus_optimizedPji
        .type           _Z23solve_sudokus_optimizedPji,@function
        .size           _Z23solve_sudokus_optimizedPji,(.L_x_43 - _Z23solve_sudokus_optimizedPji)
        .other          _Z23solve_sudokus_optimizedPji,@"STO_CUDA_ENTRY STV_DEFAULT"
_Z23solve_sudokus_optimizedPji:
.text._Z23solve_sudokus_optimizedPji:
[----:B------:R-:W-:Y:S01]  /*0000*/  LDC R1, c[0x0][0x37c] ;  /* 0x0000df00ff017b82 */ /* 0x000fe20000000800 */
[----:B------:R-:W0:Y:S01]  /*0010*/  S2R R7, SR_CTAID.X ;  /* 0x0000000000077919 */ /* 0x000e220000002500 */
[----:B------:R-:W0:Y:S02]  /*0020*/  LDCU UR4, c[0x0][0x388] ;  /* 0x00007100ff0477ac */ /* 0x000e240008000800 */
[----:B0-----:R-:W-:-:S13]  /*0030*/  ISETP.GE.AND P0, PT, R7, UR4, PT ;  /* 0x0000000407007c0c */ /* 0x001fda000bf06270 */
[----:B------:R-:W-:Y:S05]  /*0040*/  @P0 EXIT ;  /* 0x000000000000094d */ /* 0x000fea0003800000 */
[----:B------:R-:W0:Y:S01]  /*0050*/  S2R R0, SR_TID.X ;  /* 0x0000000000007919 */ /* 0x000e220000002100 */
[----:B------:R-:W1:Y:S01]  /*0060*/  LDCU.64 UR8, c[0x0][0x358] ;  /* 0x00006b00ff0877ac */ /* 0x000e620008000a00 */
[----:B------:R-:W-:Y:S01]  /*0070*/  BSSY.RECONVERGENT B0, `(.L_x_0) ;  /* 0x0000050000007945 */ /* 0x000fe20003800200 */
[----:B0-----:R-:W-:-:S13]  /*0080*/  ISETP.GT.U32.AND P0, PT, R0, 0x50, PT ;  /* 0x000000500000780c */ /* 0x001fda0003f04070 */
[----:B-1----:R-:W-:Y:S05]  /*0090*/  @P0 BRA `(.L_x_1) ;  /* 0x0000000400340947 */ /* 0x002fea0003800000 */
[----:B------:R-:W0:Y:S01]  /*00a0*/  LDC R3, c[0x0][0x360] ;  /* 0x0000d800ff037b82 */ /* 0x000e220000000800 */
[----:B------:R-:W-:Y:S01]  /*00b0*/  BSSY.RECONVERGENT B1, `(.L_x_2) ;  /* 0x000002f000017945 */ /* 0x000fe20003800200 */
[----:B0-----:R-:W0:Y:S01]  /*00c0*/  I2F.U32.RP R8, R3 ;  /* 0x0000000300087306 */ /* 0x001e220000209000 */
[----:B------:R-:W-:Y:S01]  /*00d0*/  IMAD.IADD R2, R0, 0x1, R3 ;  /* 0x0000000100027824 */ /* 0x000fe200078e0203 */
[----:B------:R-:W-:-:S04]  /*00e0*/  ISETP.NE.U32.AND P2, PT, R3, RZ, PT ;  /* 0x000000ff0300720c */ /* 0x000fc80003f45070 */
[C---:B------:R-:W-:Y:S02]  /*00f0*/  ISETP.GE.U32.AND P0, PT, R2.reuse, 0x51, PT ;  /* 0x000000510200780c */ /* 0x040fe40003f06070 */
[----:B------:R-:W-:Y:S01]  /*0100*/  VIMNMX.U32 R9, PT, PT, R2, 0x51, !PT ;  /* 0x0000005102097848 */ /* 0x000fe20007fe0000 */
[----:B0-----:R-:W0:Y:S02]  /*0110*/  MUFU.RCP R8, R8 ;  /* 0x0000000800087308 */ /* 0x001e240000001000 */
[----:B0-----:R-:W-:-:S06]  /*0120*/  VIADD R4, R8, 0xffffffe ;  /* 0x0ffffffe08047836 */ /* 0x001fcc0000000000 */
[----:B------:R0:W1:Y:S02]  /*0130*/  F2I.FTZ.U32.TRUNC.NTZ R5, R4 ;  /* 0x0000000400057305 */ /* 0x000064000021f000 */
[----:B0-----:R-:W-:Y:S02]  /*0140*/  IMAD.MOV.U32 R4, RZ, RZ, RZ ;  /* 0x000000ffff047224 */ /* 0x001fe400078e00ff */
[----:B-1----:R-:W-:-:S04]  /*0150*/  IMAD.MOV R6, RZ, RZ, -R5 ;  /* 0x000000ffff067224 */ /* 0x002fc800078e0a05 */
[----:B------:R-:W-:Y:S01]  /*0160*/  IMAD R11, R6, R3, RZ ;  /* 0x00000003060b7224 */ /* 0x000fe200078e02ff */
[----:B------:R-:W-:-:S03]  /*0170*/  SEL R6, RZ, 0x1, P0 ;  /* 0x00000001ff067807 */ /* 0x000fc60000000000 */
[----:B------:R-:W-:Y:S01]  /*0180*/  IMAD.HI.U32 R5, R5, R11, R4 ;  /* 0x0000000b05057227 */ /* 0x000fe200078e0004 */
[----:B------:R-:W-:-:S05]  /*0190*/  IADD3 R2, PT, PT, R9, -R2, -R6 ;  /* 0x8000000209027210 */ /* 0x000fca0007ffe806 */
[----:B------:R-:W-:-:S04]  /*01a0*/  IMAD.HI.U32 R5, R5, R2, RZ ;  /* 0x0000000205057227 */ /* 0x000fc800078e00ff */
[----:B------:R-:W-:-:S04]  /*01b0*/  IMAD.MOV R4, RZ, RZ, -R5 ;  /* 0x000000ffff047224 */ /* 0x000fc800078e0a05 */
[----:B------:R-:W-:-:S05]  /*01c0*/  IMAD R2, R3, R4, R2 ;  /* 0x0000000403027224 */ /* 0x000fca00078e0202 */
[----:B------:R-:W-:-:S13]  /*01d0*/  ISETP.GE.U32.AND P0, PT, R2, R3, PT ;  /* 0x000000030200720c */ /* 0x000fda0003f06070 */
[----:B------:R-:W-:Y:S02]  /*01e0*/  @P0 IMAD.IADD R2, R2, 0x1, -R3 ;  /* 0x0000000102020824 */ /* 0x000fe400078e0a03 */
[----:B------:R-:W-:-:S03]  /*01f0*/  @P0 VIADD R5, R5, 0x1 ;  /* 0x0000000105050836 */ /* 0x000fc60000000000 */
[----:B------:R-:W-:-:S13]  /*0200*/  ISETP.GE.U32.AND P1, PT, R2, R3, PT ;  /* 0x000000030200720c */ /* 0x000fda0003f26070 */
[----:B------:R-:W-:Y:S01]  /*0210*/  @P1 VIADD R5, R5, 0x1 ;  /* 0x0000000105051836 */ /* 0x000fe20000000000 */
[----:B------:R-:W-:-:S05]  /*0220*/  @!P2 LOP3.LUT R5, RZ, R3, RZ, 0x33, !PT ;  /* 0x00000003ff05a212 */ /* 0x000fca00078e33ff */
[----:B------:R-:W-:-:S05]  /*0230*/  IMAD.IADD R6, R6, 0x1, R5 ;  /* 0x0000000106067824 */ /* 0x000fca00078e0205 */
[C---:B------:R-:W-:Y:S02]  /*0240*/  LOP3.LUT R2, R6.reuse, 0x3, RZ, 0xc0, !PT ;  /* 0x0000000306027812 */ /* 0x040fe400078ec0ff */
[----:B------:R-:W-:Y:S02]  /*0250*/  ISETP.GE.U32.AND P1, PT, R6, 0x3, PT ;  /* 0x000000030600780c */ /* 0x000fe40003f26070 */
[----:B------:R-:W-:Y:S01]  /*0260*/  ISETP.NE.AND P0, PT, R2, 0x3, PT ;  /* 0x000000030200780c */ /* 0x000fe20003f05270 */
[----:B------:R-:W-:-:S12]  /*0270*/  IMAD.MOV.U32 R2, RZ, RZ, R0 ;  /* 0x000000ffff027224 */ /* 0x000fd800078e0000 */
[----:B------:R-:W-:Y:S05]  /*0280*/  @!P0 BRA `(.L_x_3) ;  /* 0x0000000000448947 */ /* 0x000fea0003800000 */
[----:B------:R-:W0:Y:S01]  /*0290*/  S2R R11, SR_CgaCtaId ;  /* 0x00000000000b7919 */ /* 0x000e220000008800 */
[----:B------:R-:W1:Y:S01]  /*02a0*/  LDC.64 R4, c[0x0][0x380] ;  /* 0x0000e000ff047b82 */ /* 0x000e620000000a00 */
[----:B------:R-:W-:Y:S01]  /*02b0*/  MOV R2, 0x400 ;  /* 0x0000040000027802 */ /* 0x000fe20000000f00 */
[----:B------:R-:W-:Y:S02]  /*02c0*/  VIADD R6, R6, 0x1 ;  /* 0x0000000106067836 */ /* 0x000fe40000000000 */
[----:B------:R-:W-:-:S03]  /*02d0*/  IMAD.MOV.U32 R10, RZ, RZ, RZ ;  /* 0x000000ffff0a7224 */ /* 0x000fc600078e00ff */
[----:B------:R-:W-:Y:S02]  /*02e0*/  LOP3.LUT R15, R6, 0x3, RZ, 0xc0, !PT ;  /* 0x00000003060f7812 */ /* 0x000fe400078ec0ff */
[----:B0-----:R-:W-:Y:S01]  /*02f0*/  LEA R11, R11, R2, 0x18 ;  /* 0x000000020b0b7211 */ /* 0x001fe200078ec0ff */
[----:B------:R-:W-:-:S07]  /*0300*/  IMAD.MOV.U32 R2, RZ, RZ, R0 ;  /* 0x000000ffff027224 */ /* 0x000fce00078e0000 */
.L_x_4:
[----:B------:R-:W-:-:S04]  /*0310*/  IMAD R9, R7, 0x51, R2 ;  /* 0x0000005107097824 */ /* 0x000fc800078e0202 */
[----:B01----:R-:W-:-:S06]  /*0320*/  IMAD.WIDE.U32 R8, R9, 0x4, R4 ;  /* 0x0000000409087825 */ /* 0x003fcc00078e0004 */
[----:B------:R-:W2:Y:S01]  /*0330*/  LDG.E R8, desc[UR8][R8.64] ;  /* 0x0000000808087981 */ /* 0x000ea2000c1e1900 */
[----:B------:R-:W-:Y:S02]  /*0340*/  IMAD R13, R2, 0x4, R11 ;  /* 0x00000004020d7824 */ /* 0x000fe400078e020b */
[----:B------:R-:W-:Y:S02]  /*0350*/  VIADD R10, R10, 0x1 ;  /* 0x000000010a0a7836 */ /* 0x000fe40000000000 */
[----:B------:R-:W-:-:S03]  /*0360*/  IMAD.IADD R2, R3, 0x1, R2 ;  /* 0x0000000103027824 */ /* 0x000fc600078e0202 */
[----:B------:R-:W-:Y:S01]  /*0370*/  ISETP.NE.AND P0, PT, R10, R15, PT ;  /* 0x0000000f0a00720c */ /* 0x000fe20003f05270 */
[----:B--2---:R0:W-:-:S12]  /*0380*/  STS [R13], R8 ;  /* 0x000000080d007388 */ /* 0x0041d80000000800 */
[----:B------:R-:W-:Y:S05]  /*0390*/  @P0 BRA `(.L_x_4) ;  /* 0xfffffffc00dc0947 */ /* 0x000fea000383ffff */
.L_x_3:
[----:B------:R-:W-:Y:S05]  /*03a0*/  BSYNC.RECONVERGENT B1 ;  /* 0x0000000000017941 */ /* 0x000fea0003800200 */
.L_x_2:
[----:B------:R-:W-:Y:S05]  /*03b0*/  @!P1 BRA `(.L_x_1) ;  /* 0x00000000006c9947 */ /* 0x000fea0003800000 */
[----:B------:R-:W1:Y:S01]  /*03c0*/  S2R R9, SR_CgaCtaId ;  /* 0x0000000000097919 */ /* 0x000e620000008800 */
[----:B------:R-:W2:Y:S01]  /*03d0*/  LDC.64 R4, c[0x0][0x380] ;  /* 0x0000e000ff047b82 */ /* 0x000ea20000000a00 */
[----:B------:R-:W-:-:S04]  /*03e0*/  MOV R6, 0x400 ;  /* 0x0000040000067802 */ /* 0x000fc80000000f00 */
[----:B-1----:R-:W-:-:S07]  /*03f0*/  LEA R19, R9, R6, 0x18 ;  /* 0x0000000609137211 */ /* 0x002fce00078ec0ff */
.L_x_5:
[----:B-1----:R-:W-:-:S04]  /*0400*/  IMAD R14, R7, 0x51, R2 ;  /* 0x00000051070e7824 */ /* 0x002fc800078e0202 */
[C---:B0-----:R-:W-:Y:S02]  /*0410*/  IMAD.IADD R8, R14.reuse, 0x1, R3 ;  /* 0x000000010e087824 */ /* 0x041fe400078e0203 */
[----:B--2---:R-:W-:-:S04]  /*0420*/  IMAD.WIDE.U32 R14, R14, 0x4, R4 ;  /* 0x000000040e0e7825 */ /* 0x004fc800078e0004 */
[C---:B------:R-:W-:Y:S02]  /*0430*/  IMAD.IADD R10, R8.reuse, 0x1, R3 ;  /* 0x00000001080a7824 */ /* 0x040fe400078e0203 */
[----:B------:R-:W-:Y:S01]  /*0440*/  IMAD.WIDE.U32 R8, R8, 0x4, R4 ;  /* 0x0000000408087825 */ /* 0x000fe200078e0004 */
[----:B------:R-:W2:Y:S03]  /*0450*/  LDG.E R14, desc[UR8][R14.64] ;  /* 0x000000080e0e7981 */ /* 0x000ea6000c1e1900 */
[C---:B------:R-:W-:Y:S02]  /*0460*/  IMAD.IADD R13, R10.reuse, 0x1, R3 ;  /* 0x000000010a0d7824 */ /* 0x040fe400078e0203 */
[--C-:B------:R-:W-:Y:S01]  /*0470*/  IMAD.WIDE.U32 R10, R10, 0x4, R4.reuse ;  /* 0x000000040a0a7825 */ /* 0x100fe200078e0004 */
[----:B------:R-:W3:Y:S03]  /*0480*/  LDG.E R8, desc[UR8][R8.64] ;  /* 0x0000000808087981 */ /* 0x000ee6000c1e1900 */
[----:B------:R-:W-:-:S02]  /*0490*/  IMAD.WIDE.U32 R12, R13, 0x4, R4 ;  /* 0x000000040d0c7825 */ /* 0x000fc400078e0004 */
[----:B------:R-:W4:Y:S04]  /*04a0*/  LDG.E R10, desc[UR8][R10.64] ;  /* 0x000000080a0a7981 */ /* 0x000f28000c1e1900 */
[----:B------:R-:W5:Y:S01]  /*04b0*/  LDG.E R12, desc[UR8][R12.64] ;  /* 0x000000080c0c7981 */ /* 0x000f62000c1e1900 */
[----:B------:R-:W-:-:S04]  /*04c0*/  IMAD R18, R2, 0x4, R19 ;  /* 0x0000000402127824 */ /* 0x000fc800078e0213 */
[----:B------:R-:W-:-:S04]  /*04d0*/  IMAD R6, R3, 0x4, R18 ;  /* 0x0000000403067824 */ /* 0x000fc800078e0212 */
[----:B------:R-:W-:-:S04]  /*04e0*/  IMAD R16, R3, 0x4, R6 ;  /* 0x0000000403107824 */ /* 0x000fc800078e0206 */
[C---:B------:R-:W-:Y:S02]  /*04f0*/  IMAD R17, R3.reuse, 0x4, R16 ;  /* 0x0000000403117824 */ /* 0x040fe400078e0210 */
[----:B------:R-:W-:-:S05]  /*0500*/  IMAD R2, R3, 0x4, R2 ;  /* 0x0000000403027824 */ /* 0x000fca00078e0202 */
[----:B------:R-:W-:Y:S01]  /*0510*/  ISETP.GE.U32.AND P0, PT, R2, 0x51, PT ;  /* 0x000000510200780c */ /* 0x000fe20003f06070 */
[----:B--2---:R1:W-:Y:S04]  /*0520*/  STS [R18], R14 ;  /* 0x0000000e12007388 */ /* 0x0043e80000000800 */
[----:B---3--:R1:W-:Y:S04]  /*0530*/  STS [R6], R8 ;  /* 0x0000000806007388 */ /* 0x0083e80000000800 */
[----:B----4-:R1:W-:Y:S04]  /*0540*/  STS [R16], R10 ;  /* 0x0000000a10007388 */ /* 0x0103e80000000800 */
[----:B-----5:R1:W-:Y:S01]  /*0550*/  STS [R17], R12 ;  /* 0x0000000c11007388 */ /* 0x0203e20000000800 */
[----:B------:R-:W-:Y:S05]  /*0560*/  @!P0 BRA `(.L_x_5) ;  /* 0xfffffffc00a48947 */ /* 0x000fea000383ffff */
.L_x_1:
[----:B------:R-:W-:Y:S05]  /*0570*/  BSYNC.RECONVERGENT B0 ;  /* 0x0000000000007941 */ /* 0x000fea0003800200 */
.L_x_0:
[----:B------:R-:W-:Y:S01]  /*0580*/  BAR.SYNC.DEFER_BLOCKING 0x0 ;  /* 0x0000000000007b1d */ /* 0x000fe20000010000 */
[----:B------:R-:W-:-:S05]  /*0590*/  ISETP.GT.U32.AND P0, PT, R0, 0x8, PT ;  /* 0x000000080000780c */ /* 0x000fca0003f04070 */
[----:B------:R-:W-:Y:S08]  /*05a0*/  BSSY.RECONVERGENT B0, `(.L_x_6) ;  /* 0x0000010000007945 */ /* 0x000ff00003800200 */
[----:B------:R-:W-:Y:S05]  /*05b0*/  @P0 BRA `(.L_x_7) ;  /* 0x0000000000380947 */ /* 0x000fea0003800000 */
[----:B------:R-:W2:Y:S01]  /*05c0*/  S2UR UR7, SR_CgaCtaId ;  /* 0x00000000000779c3 */ /* 0x000ea20000008800 */
[----:B------:R-:W-:Y:S02]  /*05d0*/  UMOV UR6, 0x400 ;  /* 0x0000040000067882 */ /* 0x000fe40000000000 */
[----:B------:R-:W-:Y:S02]  /*05e0*/  UIADD3 UR4, UPT, UPT, UR6, 0x144, URZ ;  /* 0x0000014406047890 */ /* 0x000fe4000fffe0ff */
[----:B------:R-:W-:Y:S02]  /*05f0*/  UIADD3 UR5, UPT, UPT, UR6, 0x168, URZ ;  /* 0x0000016806057890 */ /* 0x000fe4000fffe0ff */
[----:B------:R-:W-:Y:S02]  /*0600*/  UIADD3 UR6, UPT, UPT, UR6, 0x18c, URZ ;  /* 0x0000018c06067890 */ /* 0x000fe4000fffe0ff */
[----:B--2---:R-:W-:Y:S02]  /*0610*/  ULEA UR4, UR7, UR4, 0x18 ;  /* 0x0000000407047291 */ /* 0x004fe4000f8ec0ff */
[----:B------:R-:W-:-:S02]  /*0620*/  ULEA UR5, UR7, UR5, 0x18 ;  /* 0x0000000507057291 */ /* 0x000fc4000f8ec0ff */
[----:B------:R-:W-:Y:S02]  /*0630*/  ULEA UR6, UR7, UR6, 0x18 ;  /* 0x0000000607067291 */ /* 0x000fe4000f8ec0ff */
[C---:B------:R-:W-:Y:S02]  /*0640*/  LEA R2, R0.reuse, UR4, 0x2 ;  /* 0x0000000400027c11 */ /* 0x040fe4000f8e10ff */
[C---:B------:R-:W-:Y:S02]  /*0650*/  LEA R3, R0.reuse, UR5, 0x2 ;  /* 0x0000000500037c11 */ /* 0x040fe4000f8e10ff */
[----:B------:R-:W-:Y:S01]  /*0660*/  LEA R4, R0, UR6, 0x2 ;  /* 0x0000000600047c11 */ /* 0x000fe2000f8e10ff */
[----:B------:R2:W-:Y:S04]  /*0670*/  STS [R2], RZ ;  /* 0x000000ff02007388 */ /* 0x0005e80000000800 */
[----:B------:R2:W-:Y:S04]  /*0680*/  STS [R3], RZ ;  /* 0x000000ff03007388 */ /* 0x0005e80000000800 */
[----:B------:R2:W-:Y:S02]  /*0690*/  STS [R4], RZ ;  /* 0x000000ff04007388 */ /* 0x0005e40000000800 */
.L_x_7:
[----:B------:R-:W-:Y:S05]  /*06a0*/  BSYNC.RECONVERGENT B0 ;  /* 0x0000000000007941 */ /* 0x000fea0003800200 */
.L_x_6:
[----:B------:R-:W-:Y:S01]  /*06b0*/  BAR.SYNC.DEFER_BLOCKING 0x0 ;  /* 0x0000000000007b1d */ /* 0x000fe20000010000 */
[----:B------:R-:W-:-:S05]  /*06c0*/  ISETP.GT.U32.AND P0, PT, R0, 0x50, PT ;  /* 0x000000500000780c */ /* 0x000fca0003f04070 */
[----:B------:R-:W-:Y:S08]  /*06d0*/  BSSY.RECONVERGENT B0, `(.L_x_8) ;  /* 0x000010d000007945 */ /* 0x000ff00003800200 */
[----:B------:R-:W-:Y:S05]  /*06e0*/  @P0 BRA `(.L_x_9) ;  /* 0x00000010002c0947 */ /* 0x000fea0003800000 */
[----:B--2---:R-:W0:Y:S01]  /*06f0*/  LDC R3, c[0x0][0x360] ;  /* 0x0000d800ff037b82 */ /* 0x004e220000000800 */
[----:B------:R-:W-:Y:S01]  /*0700*/  BSSY.RECONVERGENT B1, `(.L_x_10) ;  /* 0x0000052000017945 */ /* 0x000fe20003800200 */
[----:B01----:R-:W0:Y:S01]  /*0710*/  I2F.U32.RP R8, R3 ;  /* 0x0000000300087306 */ /* 0x003e220000209000 */
        /* <DEDUP_REMOVED lines=23> */
[----:B------:R-:W-:-:S04]  /*0890*/  LOP3.LUT R2, R4, 0x3, RZ, 0xc0, !PT ;  /* 0x0000000304027812 */ /* 0x000fc800078ec0ff */
[----:B------:R-:W-:Y:S01]  /*08a0*/  ISETP.NE.AND P0, PT, R2, 0x3, PT ;  /* 0x000000030200780c */ /* 0x000fe20003f05270 */
[----:B------:R-:W-:-:S12]  /*08b0*/  IMAD.MOV.U32 R2, RZ, RZ, R0 ;  /* 0x000000ffff027224 */ /* 0x000fd800078e0000 */
[----:B------:R-:W-:Y:S05]  /*08c0*/  @!P0 BRA `(.L_x_11) ;  /* 0x0000000000d48947 */ /* 0x000fea0003800000 */
[----:B------:R-:W0:Y:S01]  /*08d0*/  S2R R8, SR_CgaCtaId ;  /* 0x0000000000087919 */ /* 0x000e220000008800 */
[----:B------:R-:W-:Y:S01]  /*08e0*/  VIADD R9, R4, 0x1 ;  /* 0x0000000104097836 */ /* 0x000fe20000000000 */
[----:B------:R-:W-:Y:S01]  /*08f0*/  MOV R5, 0x400 ;  /* 0x0000040000057802 */ /* 0x000fe20000000f00 */
[----:B------:R-:W-:Y:S02]  /*0900*/  IMAD.MOV.U32 R6, RZ, RZ, RZ ;  /* 0x000000ffff067224 */ /* 0x000fe400078e00ff */
[----:B------:R-:W-:Y:S01]  /*0910*/  IMAD.MOV.U32 R2, RZ, RZ, R0 ;  /* 0x000000ffff027224 */ /* 0x000fe200078e0000 */
[----:B------:R-:W-:Y:S02]  /*0920*/  LOP3.LUT R9, R9, 0x3, RZ, 0xc0, !PT ;  /* 0x0000000309097812 */ /* 0x000fe400078ec0ff */
[----:B0-----:R-:W-:-:S07]  /*0930*/  LEA R11, R8, R5, 0x18 ;  /* 0x00000005080b7211 */ /* 0x001fce00078ec0ff */
.L_x_14:
[----:B0-----:R-:W-:Y:S01]  /*0940*/  IMAD R13, R2, 0x4, R11 ;  /* 0x00000004020d7824 */ /* 0x001fe200078e020b */
[----:B------:R-:W-:Y:S01]  /*0950*/  BSSY.RECONVERGENT B2, `(.L_x_12) ;  /* 0x000002a000027945 */ /* 0x000fe20003800200 */
[----:B------:R-:W-:-:S04]  /*0960*/  VIADD R6, R6, 0x1 ;  /* 0x0000000106067836 */ /* 0x000fc80000000000 */
[----:B------:R-:W0:Y:S01]  /*0970*/  LDS R13, [R13] ;  /* 0x000000000d0d7984 */ /* 0x000e220000000800 */
[----:B------:R-:W-:Y:S02]  /*0980*/  ISETP.NE.AND P1, PT, R6, R9, PT ;  /* 0x000000090600720c */ /* 0x000fe40003f25270 */
[----:B0-----:R-:W-:-:S13]  /*0990*/  ISETP.NE.AND P0, PT, R13, RZ, PT ;  /* 0x000000ff0d00720c */ /* 0x001fda0003f05270 */
[----:B------:R-:W-:Y:S05]  /*09a0*/  @!P0 BRA `(.L_x_13) ;  /* 0x0000000000908947 */ /* 0x000fea0003800000 */
[----:B------:R-:W-:Y:S01]  /*09b0*/  PRMT R14, R2, 0x9910, RZ ;  /* 0x00009910020e7816 */ /* 0x000fe200000000ff */
[----:B------:R-:W0:Y:S01]  /*09c0*/  S2R R12, SR_CgaCtaId ;  /* 0x00000000000c7919 */ /* 0x000e220000008800 */
[C---:B------:R-:W-:Y:S02]  /*09d0*/  VIADD R17, R5.reuse, 0x168 ;  /* 0x0000016805117836 */ /* 0x040fe40000000000 */
[----:B------:R-:W-:Y:S02]  /*09e0*/  VIADD R19, R5, 0x18c ;  /* 0x0000018c05137836 */ /* 0x000fe40000000000 */
[C---:B------:R-:W-:Y:S02]  /*09f0*/  IMAD R8, R14.reuse, 0x39, RZ ;  /* 0x000000390e087824 */ /* 0x040fe400078e02ff */
[----:B------:R-:W-:Y:S02]  /*0a00*/  IMAD R14, R14, 0x13, RZ ;  /* 0x000000130e0e7824 */ /* 0x000fe400078e02ff */
[----:B------:R-:W-:Y:S01]  /*0a10*/  VIADD R13, R13, 0xffffffff ;  /* 0xffffffff0d0d7836 */ /* 0x000fe20000000000 */
[----:B------:R-:W-:Y:S01]  /*0a20*/  LOP3.LUT R8, R8, 0xffff, RZ, 0xc0, !PT ;  /* 0x0000ffff08087812 */ /* 0x000fe200078ec0ff */
[----:B------:R-:W-:-:S03]  /*0a30*/  IMAD.MOV.U32 R16, RZ, RZ, 0x1 ;  /* 0x00000001ff107424 */ /* 0x000fc600078e00ff */
[----:B------:R-:W-:Y:S02]  /*0a40*/  SHF.R.U32.HI R8, RZ, 0x9, R8 ;  /* 0x00000009ff087819 */ /* 0x000fe40000011608 */
[----:B------:R-:W-:Y:S02]  /*0a50*/  SHF.L.U32 R13, R16, R13, RZ ;  /* 0x0000000d100d7219 */ /* 0x000fe400000006ff */
[C---:B------:R-:W-:Y:S02]  /*0a60*/  PRMT R10, R8.reuse, 0x9910, RZ ;  /* 0x00009910080a7816 */ /* 0x040fe400000000ff */
[----:B------:R-:W-:-:S03]  /*0a70*/  LOP3.LUT R8, R8, 0xffff, RZ, 0xc0, !PT ;  /* 0x0000ffff08087812 */ /* 0x000fc600078ec0ff */
[----:B------:R-:W-:-:S04]  /*0a80*/  IMAD R10, R10, 0x9, RZ ;  /* 0x000000090a0a7824 */ /* 0x000fc800078e02ff */
[----:B------:R-:W-:-:S05]  /*0a90*/  IMAD.MOV R10, RZ, RZ, -R10 ;  /* 0x000000ffff0a7224 */ /* 0x000fca00078e0a0a */
[----:B------:R-:W-:Y:S02]  /*0aa0*/  PRMT R15, R10, 0x7710, RZ ;  /* 0x000077100a0f7816 */ /* 0x000fe400000000ff */
[C---:B0-----:R-:W-:Y:S02]  /*0ab0*/  LEA R17, R12.reuse, R17, 0x18 ;  /* 0x000000110c117211 */ /* 0x041fe400078ec0ff */
[----:B------:R-:W-:Y:S01]  /*0ac0*/  LEA R19, R12, R19, 0x18 ;  /* 0x000000130c137211 */ /* 0x000fe200078ec0ff */
[----:B------:R-:W-:Y:S01]  /*0ad0*/  IMAD.IADD R10, R15, 0x1, R2 ;  /* 0x000000010f0a7824 */ /* 0x000fe200078e0202 */
[----:B------:R-:W-:-:S04]  /*0ae0*/  LOP3.LUT R15, R14, 0xffff, RZ, 0xc0, !PT ;  /* 0x0000ffff0e0f7812 */ /* 0x000fc800078ec0ff */
[----:B------:R-:W-:Y:S02]  /*0af0*/  LOP3.LUT R10, R10, 0xff, RZ, 0xc0, !PT ;  /* 0x000000ff0a0a7812 */ /* 0x000fe400078ec0ff */
[----:B------:R-:W-:-:S03]  /*0b00*/  SHF.R.U32.HI R15, RZ, 0x9, R15 ;  /* 0x00000009ff0f7819 */ /* 0x000fc6000001160f */
[C---:B------:R-:W-:Y:S01]  /*0b10*/  IMAD R14, R10.reuse, 0xab, RZ ;  /* 0x000000ab0a0e7824 */ /* 0x040fe200078e02ff */
[----:B------:R-:W-:Y:S01]  /*0b20*/  PRMT R15, R15, 0x9910, RZ ;  /* 0x000099100f0f7816 */ /* 0x000fe200000000ff */
[----:B------:R-:W-:-:S03]  /*0b30*/  IMAD R10, R10, 0x4, R17 ;  /* 0x000000040a0a7824 */ /* 0x000fc600078e0211 */
[----:B------:R-:W-:-:S04]  /*0b40*/  SHF.R.U32.HI R14, RZ, 0x9, R14 ;  /* 0x00000009ff0e7819 */ /* 0x000fc8000001160e */
[----:B------:R-:W-:-:S05]  /*0b50*/  PRMT R14, R14, 0x9910, RZ ;  /* 0x000099100e0e7816 */ /* 0x000fca00000000ff */
[----:B------:R-:W-:Y:S02]  /*0b60*/  IMAD R14, R15, 0x3, R14 ;  /* 0x000000030f0e7824 */ /* 0x000fe400078e020e */
[----:B------:R-:W-:-:S03]  /*0b70*/  VIADD R15, R5, 0x144 ;  /* 0x00000144050f7836 */ /* 0x000fc60000000000 */
[----:B------:R-:W-:Y:S02]  /*0b80*/  LOP3.LUT R14, R14, 0xff, RZ, 0xc0, !PT ;  /* 0x000000ff0e0e7812 */ /* 0x000fe400078ec0ff */
[----:B------:R-:W-:-:S03]  /*0b90*/  LEA R15, R12, R15, 0x18 ;  /* 0x0000000f0c0f7211 */ /* 0x000fc600078ec0ff */
[----:B------:R-:W-:Y:S02]  /*0ba0*/  IMAD R14, R14, 0x4, R19 ;  /* 0x000000040e0e7824 */ /* 0x000fe400078e0213 */
[----:B------:R-:W-:-:S05]  /*0bb0*/  IMAD R8, R8, 0x4, R15 ;  /* 0x0000000408087824 */ /* 0x000fca00078e020f */
[----:B------:R0:W-:Y:S04]  /*0bc0*/  ATOMS.OR RZ, [R8], R13 ;  /* 0x0000000d08ff738c */ /* 0x0001e80003000000 */
[----:B------:R0:W-:Y:S04]  /*0bd0*/  ATOMS.OR RZ, [R10], R13 ;  /* 0x0000000d0aff738c */ /* 0x0001e80003000000 */
[----:B------:R0:W-:Y:S02]  /*0be0*/  ATOMS.OR RZ, [R14], R13 ;  /* 0x0000000d0eff738c */ /* 0x0001e40003000000 */
.L_x_13:
[----:B------:R-:W-:Y:S05]  /*0bf0*/  BSYNC.RECONVERGENT B2 ;  /* 0x0000000000027941 */ /* 0x000fea0003800200 */
.L_x_12:
[----:B------:R-:W-:Y:S01]  /*0c00*/  IMAD.IADD R2, R3, 0x1, R2 ;  /* 0x0000000103027824 */ /* 0x000fe200078e0202 */
[----:B------:R-:W-:Y:S06]  /*0c10*/  @P1 BRA `(.L_x_14) ;  /* 0xfffffffc00481947 */ /* 0x000fec000383ffff */
.L_x_11:
[----:B------:R-:W-:Y:S05]  /*0c20*/  BSYNC.RECONVERGENT B1 ;  /* 0x0000000000017941 */ /* 0x000fea0003800200 */
.L_x_10:
[----:B------:R-:W-:-:S13]  /*0c30*/  ISETP.GE.U32.AND P0, PT, R4, 0x3, PT ;  /* 0x000000030400780c */ /* 0x000fda0003f06070 */
[----:B------:R-:W-:Y:S05]  /*0c40*/  @!P0 BRA `(.L_x_9) ;  /* 0x0000000800d48947 */ /* 0x000fea0003800000 */
[----:B------:R-:W1:Y:S01]  /*0c50*/  S2R R4, SR_CgaCtaId ;  /* 0x0000000000047919 */ /* 0x000e620000008800 */
[----:B------:R-:W-:-:S04]  /*0c60*/  MOV R5, 0x400 ;  /* 0x0000040000057802 */ /* 0x000fc80000000f00 */
[----:B-1----:R-:W-:-:S07]  /*0c70*/  LEA R5, R4, R5, 0x18 ;  /* 0x0000000504057211 */ /* 0x002fce00078ec0ff */
.L_x_23:
[----:B01----:R-:W-:Y:S01]  /*0c80*/  IMAD R8, R2, 0x4, R5 ;  /* 0x0000000402087824 */ /* 0x003fe200078e0205 */
[----:B------:R-:W-:Y:S03]  /*0c90*/  BSSY.RECONVERGENT B1, `(.L_x_15) ;  /* 0x000002a000017945 */ /* 0x000fe60003800200 */
[----:B------:R-:W-:Y:S01]  /*0ca0*/  IMAD R4, R3, 0x4, R8 ;  /* 0x0000000403047824 */ /* 0x000fe200078e0208 */
[----:B------:R-:W0:Y:S02]  /*0cb0*/  LDS R6, [R8] ;  /* 0x0000000008067984 */ /* 0x000e240000000800 */
[----:B0-----:R-:W-:-:S13]  /*0cc0*/  ISETP.NE.AND P0, PT, R6, RZ, PT ;  /* 0x000000ff0600720c */ /* 0x001fda0003f05270 */
[----:B------:R-:W-:Y:S05]  /*0cd0*/  @!P0 BRA `(.L_x_16) ;  /* 0x0000000000948947 */ /* 0x000fea0003800000 */
[----:B------:R-:W-:Y:S01]  /*0ce0*/  PRMT R10, R2, 0x9910, RZ ;  /* 0x00009910020a7816 */ /* 0x000fe200000000ff */
[----:B------:R-:W0:Y:S01]  /*0cf0*/  S2UR UR6, SR_CgaCtaId ;  /* 0x00000000000679c3 */ /* 0x000e220000008800 */
[----:B------:R-:W-:Y:S01]  /*0d00*/  UMOV UR4, 0x400 ;  /* 0x0000040000047882 */ /* 0x000fe20000000000 */
[----:B------:R-:W-:Y:S01]  /*0d10*/  VIADD R6, R6, 0xffffffff ;  /* 0xffffffff06067836 */ /* 0x000fe20000000000 */
[----:B------:R-:W-:Y:S01]  /*0d20*/  UIADD3 UR5, UPT, UPT, UR4, 0x144, URZ ;  /* 0x0000014404057890 */ /* 0x000fe2000fffe0ff */
[C---:B------:R-:W-:Y:S01]  /*0d30*/  IMAD R8, R10.reuse, 0x39, RZ ;  /* 0x000000390a087824 */ /* 0x040fe200078e02ff */
[----:B------:R-:W-:Y:S01]  /*0d40*/  UIADD3 UR7, UPT, UPT, UR4, 0x168, URZ ;  /* 0x0000016804077890 */ /* 0x000fe2000fffe0ff */
[----:B------:R-:W-:Y:S01]  /*0d50*/  IMAD R10, R10, 0x13, RZ ;  /* 0x000000130a0a7824 */ /* 0x000fe200078e02ff */
[----:B------:R-:W-:Y:S01]  /*0d60*/  UIADD3 UR4, UPT, UPT, UR4, 0x18c, URZ ;  /* 0x0000018c04047890 */ /* 0x000fe2000fffe0ff */
[----:B------:R-:W-:Y:S01]  /*0d70*/  IMAD.MOV.U32 R13, RZ, RZ, 0x1 ;  /* 0x00000001ff0d7424 */ /* 0x000fe200078e00ff */
[----:B------:R-:W-:-:S02]  /*0d80*/  LOP3.LUT R8, R8, 0xffff, RZ, 0xc0, !PT ;  /* 0x0000ffff08087812 */ /* 0x000fc400078ec0ff */
[----:B------:R-:W-:Y:S02]  /*0d90*/  LOP3.LUT R11, R10, 0xffff, RZ, 0xc0, !PT ;  /* 0x0000ffff0a0b7812 */ /* 0x000fe400078ec0ff */
[----:B------:R-:W-:Y:S02]  /*0da0*/  SHF.R.U32.HI R8, RZ, 0x9, R8 ;  /* 0x00000009ff087819 */ /* 0x000fe40000011608 */
[----:B------:R-:W-:Y:S02]  /*0db0*/  SHF.R.U32.HI R11, RZ, 0x9, R11 ;  /* 0x00000009ff0b7819 */ /* 0x000fe4000001160b */
[----:B------:R-:W-:Y:S02]  /*0dc0*/  PRMT R9, R8, 0x9910, RZ ;  /* 0x0000991008097816 */ /* 0x000fe400000000ff */
[----:B------:R-:W-:Y:S02]  /*0dd0*/  PRMT R11, R11, 0x9910, RZ ;  /* 0x000099100b0b7816 */ /* 0x000fe400000000ff */
[----:B------:R-:W-:Y:S01]  /*0de0*/  SHF.L.U32 R6, R13, R6, RZ ;  /* 0x000000060d067219 */ /* 0x000fe200000006ff */
[----:B------:R-:W-:Y:S01]  /*0df0*/  IMAD R9, R9, 0x9, RZ ;  /* 0x0000000909097824 */ /* 0x000fe200078e02ff */
[----:B0-----:R-:W-:-:S03]  /*0e00*/  ULEA UR5, UR6, UR5, 0x18 ;  /* 0x0000000506057291 */ /* 0x001fc6000f8ec0ff */
[----:B------:R-:W-:Y:S01]  /*0e10*/  IMAD.MOV R9, RZ, RZ, -R9 ;  /* 0x000000ffff097224 */ /* 0x000fe200078e0a09 */
[----:B------:R-:W-:Y:S02]  /*0e20*/  ULEA UR7, UR6, UR7, 0x18 ;  /* 0x0000000706077291 */ /* 0x000fe4000f8ec0ff */
[----:B------:R-:W-:Y:S02]  /*0e30*/  ULEA UR4, UR6, UR4, 0x18 ;  /* 0x0000000406047291 */ /* 0x000fe4000f8ec0ff */
[----:B------:R-:W-:-:S05]  /*0e40*/  PRMT R9, R9, 0x7710, RZ ;  /* 0x0000771009097816 */ /* 0x000fca00000000ff */
[----:B------:R-:W-:-:S05]  /*0e50*/  IMAD.IADD R9, R9, 0x1, R2 ;  /* 0x0000000109097824 */ /* 0x000fca00078e0202 */
[----:B------:R-:W-:-:S05]  /*0e60*/  LOP3.LUT R9, R9, 0xff, RZ, 0xc0, !PT ;  /* 0x000000ff09097812 */ /* 0x000fca00078ec0ff */
[C---:B------:R-:W-:Y:S01]  /*0e70*/  IMAD R10, R9.reuse, 0xab, RZ ;  /* 0x000000ab090a7824 */ /* 0x040fe200078e02ff */
[----:B------:R-:W-:-:S04]  /*0e80*/  LEA R9, R9, UR7, 0x2 ;  /* 0x0000000709097c11 */ /* 0x000fc8000f8e10ff */
[----:B------:R-:W-:-:S04]  /*0e90*/  SHF.R.U32.HI R10, RZ, 0x9, R10 ;  /* 0x00000009ff0a7819 */ /* 0x000fc8000001160a */
[----:B------:R-:W-:-:S05]  /*0ea0*/  PRMT R10, R10, 0x9910, RZ ;  /* 0x000099100a0a7816 */ /* 0x000fca00000000ff */
[----:B------:R-:W-:Y:S01]  /*0eb0*/  IMAD R10, R11, 0x3, R10 ;  /* 0x000000030b0a7824 */ /* 0x000fe200078e020a */
[----:B------:R-:W-:-:S04]  /*0ec0*/  LOP3.LUT R11, R8, 0xffff, RZ, 0xc0, !PT ;  /* 0x0000ffff080b7812 */ /* 0x000fc800078ec0ff */
[----:B------:R-:W-:Y:S02]  /*0ed0*/  LOP3.LUT R10, R10, 0xff, RZ, 0xc0, !PT ;  /* 0x000000ff0a0a7812 */ /* 0x000fe400078ec0ff */
[----:B------:R-:W-:Y:S02]  /*0ee0*/  LEA R11, R11, UR5, 0x2 ;  /* 0x000000050b0b7c11 */ /* 0x000fe4000f8e10ff */
[----:B------:R-:W-:-:S03]  /*0ef0*/  LEA R13, R10, UR4, 0x2 ;  /* 0x000000040a0d7c11 */ /* 0x000fc6000f8e10ff */
[----:B------:R0:W-:Y:S04]  /*0f00*/  ATOMS.OR RZ, [R11], R6 ;  /* 0x000000060bff738c */ /* 0x0001e80003000000 */
[----:B------:R0:W-:Y:S04]  /*0f10*/  ATOMS.OR RZ, [R9], R6 ;  /* 0x0000000609ff738c */ /* 0x0001e80003000000 */
[----:B------:R0:W-:Y:S02]  /*0f20*/  ATOMS.OR RZ, [R13], R6 ;  /* 0x000000060dff738c */ /* 0x0001e40003000000 */
.L_x_16:
[----:B------:R-:W-:Y:S05]  /*0f30*/  BSYNC.RECONVERGENT B1 ;  /* 0x0000000000017941 */ /* 0x000fea0003800200 */
.L_x_15:
[----:B------:R-:W1:Y:S01]  /*0f40*/  LDS R8, [R4] ;  /* 0x0000000004087984 */ /* 0x000e620000000800 */
[----:B------:R-:W-:Y:S01]  /*0f50*/  BSSY.RECONVERGENT B1, `(.L_x_17) ;  /* 0x000002a000017945 */ /* 0x000fe20003800200 */
[C---:B0-----:R-:W-:Y:S02]  /*0f60*/  IMAD R6, R3.reuse, 0x4, R4 ;  /* 0x0000000403067824 */ /* 0x041fe400078e0204 */
[----:B------:R-:W-:Y:S01]  /*0f70*/  IMAD.IADD R2, R3, 0x1, R2 ;  /* 0x0000000103027824 */ /* 0x000fe200078e0202 */
[----:B-1----:R-:W-:-:S13]  /*0f80*/  ISETP.NE.AND P0, PT, R8, RZ, PT ;  /* 0x000000ff0800720c */ /* 0x002fda0003f05270 */
        /* <DEDUP_REMOVED lines=38> */
.L_x_18:
[----:B------:R-:W-:Y:S05]  /*11f0*/  BSYNC.RECONVERGENT B1 ;  /* 0x0000000000017941 */ /* 0x000fea0003800200 */
.L_x_17:
[----:B0-----:R-:W0:Y:S01]  /*1200*/  LDS R8, [R6] ;  /* 0x0000000006087984 */ /* 0x001e220000000800 */
[----:B------:R-:W-:Y:S01]  /*1210*/  BSSY.RECONVERGENT B1, `(.L_x_19) ;  /* 0x000002a000017945 */ /* 0x000fe20003800200 */
[----:B------:R-:W-:Y:S02]  /*1220*/  IMAD R4, R3, 0x4, R6 ;  /* 0x0000000403047824 */ /* 0x000fe400078e0206 */
[----:B------:R-:W-:Y:S01]  /*1230*/  IMAD.IADD R2, R2, 0x1, R3 ;  /* 0x0000000102027824 */ /* 0x000fe200078e0203 */
        /* <DEDUP_REMOVED lines=39> */
.L_x_20:
[----:B------:R-:W-:Y:S05]  /*14b0*/  BSYNC.RECONVERGENT B1 ;  /* 0x0000000000017941 */ /* 0x000fea0003800200 */
.L_x_19:
[----:B------:R-:W1:Y:S01]  /*14c0*/  LDS R10, [R4] ;  /* 0x00000000040a7984 */ /* 0x000e620000000800 */
[----:B------:R-:W-:Y:S01]  /*14d0*/  BSSY.RECONVERGENT B1, `(.L_x_21) ;  /* 0x0000029000017945 */ /* 0x000fe20003800200 */
[----:B------:R-:W-:Y:S01]  /*14e0*/  IMAD.IADD R2, R2, 0x1, R3 ;  /* 0x0000000102027824 */ /* 0x000fe200078e0203 */
[----:B-1----:R-:W-:-:S13]  /*14f0*/  ISETP.NE.AND P0, PT, R10, RZ, PT ;  /* 0x000000ff0a00720c */ /* 0x002fda0003f05270 */
[----:B------:R-:W-:Y:S05]  /*1500*/  @!P0 BRA `(.L_x_22) ;  /* 0x0000000000948947 */ /* 0x000fea0003800000 */
[----:B0-----:R-:W-:Y:S01]  /*1510*/  PRMT R8, R2, 0x9910, RZ ;  /* 0x0000991002087816 */ /* 0x001fe200000000ff */
[----:B------:R-:W0:Y:S01]  /*1520*/  S2UR UR6, SR_CgaCtaId ;  /* 0x00000000000679c3 */ /* 0x000e220000008800 */
[----:B------:R-:W-:Y:S02]  /*1530*/  UMOV UR4, 0x400 ;  /* 0x0000040000047882 */ /* 0x000fe40000000000 */
[----:B------:R-:W-:Y:S01]  /*1540*/  UIADD3 UR5, UPT, UPT, UR4, 0x144, URZ ;  /* 0x0000014404057890 */ /* 0x000fe2000fffe0ff */
[C---:B------:R-:W-:Y:S01]  /*1550*/  IMAD R4, R8.reuse, 0x39, RZ ;  /* 0x0000003908047824 */ /* 0x040fe200078e02ff */
[----:B------:R-:W-:Y:S01]  /*1560*/  UIADD3 UR7, UPT, UPT, UR4, 0x168, URZ ;  /* 0x0000016804077890 */ /* 0x000fe2000fffe0ff */
[----:B------:R-:W-:Y:S01]  /*1570*/  IMAD R8, R8, 0x13, RZ ;  /* 0x0000001308087824 */ /* 0x000fe200078e02ff */
[----:B------:R-:W-:Y:S02]  /*1580*/  UIADD3 UR4, UPT, UPT, UR4, 0x18c, URZ ;  /* 0x0000018c04047890 */ /* 0x000fe4000fffe0ff */
[----:B------:R-:W-:-:S04]  /*1590*/  LOP3.LUT R4, R4, 0xffff, RZ, 0xc0, !PT ;  /* 0x0000ffff04047812 */ /* 0x000fc800078ec0ff */
[----:B------:R-:W-:-:S04]  /*15a0*/  SHF.R.U32.HI R4, RZ, 0x9, R4 ;  /* 0x00000009ff047819 */ /* 0x000fc80000011604 */
[C---:B------:R-:W-:Y:S02]  /*15b0*/  PRMT R6, R4.reuse, 0x9910, RZ ;  /* 0x0000991004067816 */ /* 0x040fe400000000ff */
[----:B------:R-:W-:-:S03]  /*15c0*/  LOP3.LUT R4, R4, 0xffff, RZ, 0xc0, !PT ;  /* 0x0000ffff04047812 */ /* 0x000fc600078ec0ff */
[----:B------:R-:W-:Y:S01]  /*15d0*/  IMAD R6, R6, 0x9, RZ ;  /* 0x0000000906067824 */ /* 0x000fe200078e02ff */
[----:B0-----:R-:W-:-:S03]  /*15e0*/  ULEA UR5, UR6, UR5, 0x18 ;  /* 0x0000000506057291 */ /* 0x001fc6000f8ec0ff */
[----:B------:R-:W-:Y:S01]  /*15f0*/  IMAD.MOV R6, RZ, RZ, -R6 ;  /* 0x000000ffff067224 */ /* 0x000fe200078e0a06 */
[----:B------:R-:W-:Y:S02]  /*1600*/  ULEA UR7, UR6, UR7, 0x18 ;  /* 0x0000000706077291 */ /* 0x000fe4000f8ec0ff */
[----:B------:R-:W-:Y:S01]  /*1610*/  ULEA UR4, UR6, UR4, 0x18 ;  /* 0x0000000406047291 */ /* 0x000fe2000f8ec0ff */
[----:B------:R-:W-:Y:S02]  /*1620*/  LEA R4, R4, UR5, 0x2 ;  /* 0x0000000504047c11 */ /* 0x000fe4000f8e10ff */
[----:B------:R-:W-:-:S05]  /*1630*/  PRMT R9, R6, 0x7710, RZ ;  /* 0x0000771006097816 */ /* 0x000fca00000000ff */
[----:B------:R-:W-:Y:S01]  /*1640*/  IMAD.IADD R6, R2, 0x1, R9 ;  /* 0x0000000102067824 */ /* 0x000fe200078e0209 */
[----:B------:R-:W-:-:S04]  /*1650*/  LOP3.LUT R9, R8, 0xffff, RZ, 0xc0, !PT ;  /* 0x0000ffff08097812 */ /* 0x000fc800078ec0ff */
[----:B------:R-:W-:Y:S02]  /*1660*/  LOP3.LUT R6, R6, 0xff, RZ, 0xc0, !PT ;  /* 0x000000ff06067812 */ /* 0x000fe400078ec0ff */
[----:B------:R-:W-:-:S03]  /*1670*/  SHF.R.U32.HI R9, RZ, 0x9, R9 ;  /* 0x00000009ff097819 */ /* 0x000fc60000011609 */
[C---:B------:R-:W-:Y:S01]  /*1680*/  IMAD R8, R6.reuse, 0xab, RZ ;  /* 0x000000ab06087824 */ /* 0x040fe200078e02ff */
[----:B------:R-:W-:Y:S02]  /*1690*/  PRMT R9, R9, 0x9910, RZ ;  /* 0x0000991009097816 */ /* 0x000fe400000000ff */
[----:B------:R-:W-:Y:S02]  /*16a0*/  LEA R6, R6, UR7, 0x2 ;  /* 0x0000000706067c11 */ /* 0x000fe4000f8e10ff */
[----:B------:R-:W-:-:S04]  /*16b0*/  SHF.R.U32.HI R8, RZ, 0x9, R8 ;  /* 0x00000009ff087819 */ /* 0x000fc80000011608 */
[----:B------:R-:W-:-:S05]  /*16c0*/  PRMT R8, R8, 0x9910, RZ ;  /* 0x0000991008087816 */ /* 0x000fca00000000ff */
[----:B------:R-:W-:Y:S02]  /*16d0*/  IMAD R8, R9, 0x3, R8 ;  /* 0x0000000309087824 */ /* 0x000fe400078e0208 */
[----:B------:R-:W-:Y:S02]  /*16e0*/  VIADD R9, R10, 0xffffffff ;  /* 0xffffffff0a097836 */ /* 0x000fe40000000000 */
[----:B------:R-:W-:Y:S01]  /*16f0*/  IMAD.MOV.U32 R10, RZ, RZ, 0x1 ;  /* 0x00000001ff0a7424 */ /* 0x000fe200078e00ff */
[----:B------:R-:W-:-:S04]  /*1700*/  LOP3.LUT R8, R8, 0xff, RZ, 0xc0, !PT ;  /* 0x000000ff08087812 */ /* 0x000fc800078ec0ff */
[----:B------:R-:W-:Y:S02]  /*1710*/  SHF.L.U32 R9, R10, R9, RZ ;  /* 0x000000090a097219 */ /* 0x000fe400000006ff */
[----:B------:R-:W-:-:S03]  /*1720*/  LEA R8, R8, UR4, 0x2 ;  /* 0x0000000408087c11 */ /* 0x000fc6000f8e10ff */
[----:B------:R1:W-:Y:S04]  /*1730*/  ATOMS.OR RZ, [R4], R9 ;  /* 0x0000000904ff738c */ /* 0x0003e80003000000 */
[----:B------:R1:W-:Y:S04]  /*1740*/  ATOMS.OR RZ, [R6], R9 ;  /* 0x0000000906ff738c */ /* 0x0003e80003000000 */
[----:B------:R1:W-:Y:S02]  /*1750*/  ATOMS.OR RZ, [R8], R9 ;  /* 0x0000000908ff738c */ /* 0x0003e40003000000 */
.L_x_22:
[----:B------:R-:W-:Y:S05]  /*1760*/  BSYNC.RECONVERGENT B1 ;  /* 0x0000000000017941 */ /* 0x000fea0003800200 */
.L_x_21:
[----:B------:R-:W-:-:S05]  /*1770*/  IMAD.IADD R2, R2, 0x1, R3 ;  /* 0x0000000102027824 */ /* 0x000fca00078e0203 */
[----:B------:R-:W-:-:S13]  /*1780*/  ISETP.GE.U32.AND P0, PT, R2, 0x51, PT ;  /* 0x000000510200780c */ /* 0x000fda0003f06070 */
[----:B------:R-:W-:Y:S05]  /*1790*/  @!P0 BRA `(.L_x_23) ;  /* 0xfffffff400388947 */ /* 0x000fea000383ffff */
.L_x_9:
[----:B------:R-:W-:Y:S05]  /*17a0*/  BSYNC.RECONVERGENT B0 ;  /* 0x0000000000007941 */ /* 0x000fea0003800200 */
.L_x_8:
[----:B01----:R-:W2:Y:S08]  /*17b0*/  LDC R9, c[0x0][0x360] ;  /* 0x0000d800ff097b82 */ /* 0x003eb00000000800 */
[----:B------:R-:W-:Y:S01]  /*17c0*/  BAR.SYNC.DEFER_BLOCKING 0x0 ;  /* 0x0000000000007b1d */ /* 0x000fe20000010000 */
[----:B------:R-:W-:-:S05]  /*17d0*/  ISETP.NE.AND P3, PT, R0, RZ, PT ;  /* 0x000000ff0000720c */ /* 0x000fca0003f65270 */
[----:B------:R-:W-:Y:S02]  /*17e0*/  UMOV UR4, 0x400 ;  /* 0x0000040000047882 */ /* 0x000fe40000000000 */
[----:B------:R-:W0:Y:S01]  /*17f0*/  S2UR UR5, SR_CgaCtaId ;  /* 0x00000000000579c3 */ /* 0x000e220000008800 */
[----:B--2---:R-:W1:Y:S01]  /*1800*/  I2F.U32.RP R4, R9 ;  /* 0x0000000900047306 */ /* 0x004e620000209000 */
[----:B------:R-:W-:Y:S01]  /*1810*/  IMAD.IADD R12, R0, 0x1, R9 ;  /* 0x00000001000c7824 */ /* 0x000fe200078e0209 */
[----:B------:R-:W-:-:S04]  /*1820*/  ISETP.NE.U32.AND P2, PT, R9, RZ, PT ;  /* 0x000000ff0900720c */ /* 0x000fc80003f45070 */
[C---:B------:R-:W-:Y:S02]  /*1830*/  ISETP.GE.U32.AND P4, PT, R12.reuse, 0x51, PT ;  /* 0x000000510c00780c */ /* 0x040fe40003f86070 */
[----:B------:R-:W-:Y:S01]  /*1840*/  VIMNMX.U32 R5, PT, PT, R12, 0x51, !PT ;  /* 0x000000510c057848 */ /* 0x000fe20007fe0000 */
[----:B0-----:R-:W-:Y:S01]  /*1850*/  ULEA UR4, UR5, UR4, 0x18 ;  /* 0x0000000405047291 */ /* 0x001fe2000f8ec0ff */
[----:B------:R-:W-:Y:S01]  /*1860*/  SEL R11, RZ, 0x1, P4 ;  /* 0x00000001ff0b7807 */ /* 0x000fe20002000000 */
[----:B-1----:R-:W0:Y:S04]  /*1870*/  MUFU.RCP R4, R4 ;  /* 0x0000000400047308 */ /* 0x002e280000001000 */
[----:B------:R-:W-:Y:S01]  /*1880*/  LEA R8, R0, UR4, 0x2 ;  /* 0x0000000400087c11 */ /* 0x000fe2000f8e10ff */
[----:B0-----:R-:W-:-:S06]  /*1890*/  VIADD R3, R4, 0xffffffe ;  /* 0x0ffffffe04037836 */ /* 0x001fcc0000000000 */
[----:B------:R-:W0:Y:S02]  /*18a0*/  F2I.FTZ.U32.TRUNC.NTZ R3, R3 ;  /* 0x0000000300037305 */ /* 0x000e24000021f000 */
[----:B0-----:R-:W-:-:S04]  /*18b0*/  IMAD.MOV R2, RZ, RZ, -R3 ;  /* 0x000000ffff027224 */ /* 0x001fc800078e0a03 */
[----:B------:R-:W-:Y:S02]  /*18c0*/  IMAD R13, R2, R9, RZ ;  /* 0x00000009020d7224 */ /* 0x000fe400078e02ff */
[----:B------:R-:W-:-:S04]  /*18d0*/  IMAD.MOV.U32 R2, RZ, RZ, RZ ;  /* 0x000000ffff027224 */ /* 0x000fc800078e00ff */
[----:B------:R-:W-:Y:S01]  /*18e0*/  IMAD.HI.U32 R13, R3, R13, R2 ;  /* 0x0000000d030d7227 */ /* 0x000fe200078e0002 */
[----:B------:R-:W-:-:S05]  /*18f0*/  IADD3 R2, PT, PT, R5, -R12, -R11 ;  /* 0x8000000c05027210 */ /* 0x000fca0007ffe80b */
[----:B------:R-:W-:-:S04]  /*1900*/  IMAD.HI.U32 R13, R13, R2, RZ ;  /* 0x000000020d0d7227 */ /* 0x000fc800078e00ff */
[----:B------:R-:W-:-:S04]  /*1910*/  IMAD.MOV R3, RZ, RZ, -R13 ;  /* 0x000000ffff037224 */ /* 0x000fc800078e0a0d */
[----:B------:R-:W-:Y:S02]  /*1920*/  IMAD R2, R9, R3, R2 ;  /* 0x0000000309027224 */ /* 0x000fe400078e0202 */
[----:B------:R-:W-:-:S03]  /*1930*/  @!P3 IMAD.MOV.U32 R3, RZ, RZ, -0x1 ;  /* 0xffffffffff03b424 */ /* 0x000fc600078e00ff */
[C---:B------:R-:W-:Y:S02]  /*1940*/  ISETP.GE.U32.AND P0, PT, R2.reuse, R9, PT ;  /* 0x000000090200720c */ /* 0x040fe40003f06070 */
[----:B------:R0:W-:Y:S11]  /*1950*/  @!P3 STS [UR4+0x438], R3 ;  /* 0x00043803ff00b988 */ /* 0x0001f60008000804 */
[----:B------:R-:W-:-:S02]  /*1960*/  @P0 IMAD.IADD R2, R2, 0x1, -R9 ;  /* 0x0000000102020824 */ /* 0x000fc400078e0a09 */
[----:B------:R-:W-:Y:S01]  /*1970*/  @P0 VIADD R13, R13, 0x1 ;  /* 0x000000010d0d0836 */ /* 0x000fe20000000000 */
[----:B------:R-:W-:Y:S02]  /*1980*/  BAR.SYNC.DEFER_BLOCKING 0x0 ;  /* 0x0000000000007b1d */ /* 0x000fe40000010000 */
[----:B------:R-:W-:Y:S02]  /*1990*/  ISETP.GE.U32.AND P1, PT, R2, R9, PT ;  /* 0x000000090200720c */ /* 0x000fe40003f26070 */
[----:B------:R-:W-:-:S11]  /*19a0*/  SEL R2, RZ, 0xffffffff, P4 ;  /* 0xffffffffff027807 */ /* 0x000fd60002000000 */
[----:B------:R-:W-:Y:S01]  /*19b0*/  @P1 VIADD R13, R13, 0x1 ;  /* 0x000000010d0d1836 */ /* 0x000fe20000000000 */
[----:B------:R-:W-:-:S04]  /*19c0*/  @!P2 LOP3.LUT R13, RZ, R9, RZ, 0x33, !PT ;  /* 0x00000009ff0da212 */ /* 0x000fc800078e33ff */
[----:B------:R-:W-:Y:S01]  /*19d0*/  ISETP.NE.AND P1, PT, R13, R2, PT ;  /* 0x000000020d00720c */ /* 0x000fe20003f25270 */
[----:B------:R-:W-:-:S04]  /*19e0*/  IMAD.IADD R11, R11, 0x1, R13 ;  /* 0x000000010b0b7824 */ /* 0x000fc800078e020d */
[----:B------:R-:W-:-:S05]  /*19f0*/  VIADD R10, R11, 0x1 ;  /* 0x000000010b0a7836 */ /* 0x000fca0000000000 */
[----:B------:R-:W-:-:S05]  /*1a00*/  LOP3.LUT R6, R10, 0xfffffffe, RZ, 0xc0, !PT ;  /* 0xfffffffe0a067812 */ /* 0x000fca00078ec0ff */
[----:B0-----:R-:W-:-:S07]  /*1a10*/  IMAD.MOV R6, RZ, RZ, -R6 ;  /* 0x000000ffff067224 */ /* 0x001fce00078e0a06 */
.L_x_37:
[----:B------:R-:W-:Y:S02]  /*1a20*/  ISETP.GT.U32.AND P0, PT, R0, 0x50, PT ;  /* 0x000000500000780c */ /* 0x000fe40003f04070 */
[----:B------:R-:W-:-:S11]  /*1a30*/  PRMT R17, RZ, 0x7610, R17 ;  /* 0x00007610ff117816 */ /* 0x000fd60000000011 */
[----:B01-3--:R-:W-:Y:S05]  /*1a40*/  @P0 BRA `(.L_x_24) ;  /* 0x0000000c00780947 */ /* 0x00bfea0003800000 */
[----:B------:R-:W0:Y:S01]  /*1a50*/  S2UR UR5, SR_CgaCtaId ;  /* 0x00000000000579c3 */ /* 0x000e220000008800 */
[----:B------:R-:W-:Y:S01]  /*1a60*/  UMOV UR4, 0x400 ;  /* 0x0000040000047882 */ /* 0x000fe20000000000 */
[----:B------:R-:W-:Y:S01]  /*1a70*/  BSSY.RECONVERGENT B0, `(.L_x_25) ;  /* 0x0000098000007945 */ /* 0x000fe20003800200 */
[----:B------:R-:W-:Y:S01]  /*1a80*/  PRMT R17, RZ, 0x7610, R17 ;  /* 0x00007610ff117816 */ /* 0x000fe20000000011 */
[----:B------:R-:W-:Y:S01]  /*1a90*/  IMAD.MOV.U32 R2, RZ, RZ, R0 ;  /* 0x000000ffff027224 */ /* 0x000fe200078e0000 */
[----:B0-----:R-:W-:-:S06]  /*1aa0*/  ULEA UR4, UR5, UR4, 0x18 ;  /* 0x0000000405047291 */ /* 0x001fcc000f8ec0ff */
[----:B------:R-:W-:-:S05]  /*1ab0*/  IMAD.U32 R15, RZ, RZ, UR4 ;  /* 0x00000004ff0f7e24 */ /* 0x000fca000f8e00ff */
[----:B------:R0:W1:Y:S01]  /*1ac0*/  LDS R13, [R15+0x438] ;  /* 0x000438000f0d7984 */ /* 0x0000620000000800 */
[----:B------:R-:W-:Y:S05]  /*1ad0*/  @!P1 BRA `(.L_x_26) ;  /* 0x0000000800449947 */ /* 0x000fea0003800000 */
[----:B------:R-:W-:Y:S01]  /*1ae0*/  PRMT R17, RZ, 0x7610, R17 ;  /* 0x00007610ff117816 */ /* 0x000fe20000000011 */
[----:B------:R-:W-:Y:S02]  /*1af0*/  IMAD.MOV.U32 R14, RZ, RZ, R6 ;  /* 0x000000ffff0e7224 */ /* 0x000fe400078e0006 */
[----:B------:R-:W-:Y:S02]  /*1b00*/  IMAD.MOV.U32 R16, RZ, RZ, R8 ;  /* 0x000000ffff107224 */ /* 0x000fe400078e0008 */
[----:B------:R-:W-:Y:S02]  /*1b10*/  IMAD.MOV.U32 R4, RZ, RZ, R12 ;  /* 0x000000ffff047224 */ /* 0x000fe400078e000c */
[----:B------:R-:W-:-:S07]  /*1b20*/  IMAD.MOV.U32 R2, RZ, RZ, R0 ;  /* 0x000000ffff027224 */ /* 0x000fce00078e0000 */
.L_x_33:
[----:B---3--:R-:W2:Y:S01]  /*1b30*/  LDS R3, [R16] ;  /* 0x0000000010037984 */ /* 0x008ea20000000800 */
[----:B------:R-:W-:Y:S01]  /*1b40*/  VIADD R14, R14, 0x2 ;  /* 0x000000020e0e7836 */ /* 0x000fe20000000000 */
[----:B------:R-:W-:Y:S04]  /*1b50*/  BSSY.RECONVERGENT B1, `(.L_x_27) ;  /* 0x0000041000017945 */ /* 0x000fe80003800200 */
[----:B------:R-:W-:Y:S02]  /*1b60*/  ISETP.NE.AND P2, PT, R14, RZ, PT ;  /* 0x000000ff0e00720c */ /* 0x000fe40003f45270 */
[----:B--2---:R-:W-:-:S13]  /*1b70*/  ISETP.NE.AND P0, PT, R3, RZ, PT ;  /* 0x000000ff0300720c */ /* 0x004fda0003f05270 */
[----:B------:R-:W-:Y:S05]  /*1b80*/  @P0 BRA `(.L_x_28) ;  /* 0x0000000000f40947 */ /* 0x000fea0003800000 */
[----:B------:R-:W-:-:S05]  /*1b90*/  PRMT R18, R2, 0x9910, RZ ;  /* 0x0000991002127816 */ /* 0x000fca00000000ff */
[C---:B------:R-:W-:Y:S02]  /*1ba0*/  IMAD R3, R18.reuse, 0x39, RZ ;  /* 0x0000003912037824 */ /* 0x040fe400078e02ff */
[----:B------:R-:W-:-:S03]  /*1bb0*/  IMAD R18, R18, 0x13, RZ ;  /* 0x0000001312127824 */ /* 0x000fc600078e02ff */
[----:B------:R-:W-:Y:S02]  /*1bc0*/  LOP3.LUT R3, R3, 0xffff, RZ, 0xc0, !PT ;  /* 0x0000ffff03037812 */ /* 0x000fe400078ec0ff */
[----:B------:R-:W-:Y:S02]  /*1bd0*/  LOP3.LUT R18, R18, 0xffff, RZ, 0xc0, !PT ;  /* 0x0000ffff12127812 */ /* 0x000fe400078ec0ff */
[----:B------:R-:W-:Y:S02]  /*1be0*/  SHF.R.U32.HI R3, RZ, 0x9, R3 ;  /* 0x00000009ff037819 */ /* 0x000fe40000011603 */
[----:B------:R-:W-:Y:S02]  /*1bf0*/  SHF.R.U32.HI R18, RZ, 0x9, R18 ;  /* 0x00000009ff127819 */ /* 0x000fe40000011612 */
[----:B------:R-:W-:Y:S02]  /*1c00*/  PRMT R5, R3, 0x9910, RZ ;  /* 0x0000991003057816 */ /* 0x000fe400000000ff */
[----:B------:R-:W-:-:S02]  /*1c10*/  PRMT R22, R18, 0x9910, RZ ;  /* 0x0000991012167816 */ /* 0x000fc400000000ff */
[----:B------:R-:W-:Y:S01]  /*1c20*/  MOV R18, 0x400 ;  /* 0x0000040000127802 */ /* 0x000fe20000000f00 */
[----:B------:R-:W-:Y:S01]  /*1c30*/  IMAD R5, R5, 0x9, RZ ;  /* 0x0000000905057824 */ /* 0x000fe200078e02ff */
[----:B------:R-:W-:-:S03]  /*1c40*/  LOP3.LUT R3, R3, 0xffff, RZ, 0xc0, !PT ;  /* 0x0000ffff03037812 */ /* 0x000fc600078ec0ff */
[----:B------:R-:W-:Y:S02]  /*1c50*/  IMAD.MOV R5, RZ, RZ, -R5 ;  /* 0x000000ffff057224 */ /* 0x000fe400078e0a05 */
[C---:B------:R-:W-:Y:S02]  /*1c60*/  VIADD R24, R18.reuse, 0x144 ;  /* 0x0000014412187836 */ /* 0x040fe40000000000 */
[----:B------:R-:W-:Y:S01]  /*1c70*/  VIADD R26, R18, 0x168 ;  /* 0x00000168121a7836 */ /* 0x000fe20000000000 */
[----:B------:R-:W-:Y:S02]  /*1c80*/  PRMT R19, R5, 0x7710, RZ ;  /* 0x0000771005137816 */ /* 0x000fe400000000ff */
[----:B------:R-:W2:Y:S03]  /*1c90*/  S2R R5, SR_CgaCtaId ;  /* 0x0000000000057919 */ /* 0x000ea60000008800 */
[----:B------:R-:W-:-:S05]  /*1ca0*/  IMAD.IADD R20, R19, 0x1, R2 ;  /* 0x0000000113147824 */ /* 0x000fca00078e0202 */
[----:B------:R-:W-:-:S05]  /*1cb0*/  LOP3.LUT R20, R20, 0xff, RZ, 0xc0, !PT ;  /* 0x000000ff14147812 */ /* 0x000fca00078ec0ff */
[----:B------:R-:W-:-:S05]  /*1cc0*/  IMAD R19, R20, 0x56, RZ ;  /* 0x0000005614137824 */ /* 0x000fca00078e02ff */
[----:B------:R-:W-:-:S04]  /*1cd0*/  SHF.R.U32.HI R19, RZ, 0x8, R19 ;  /* 0x00000008ff137819 */ /* 0x000fc80000011613 */
[----:B------:R-:W-:-:S05]  /*1ce0*/  PRMT R19, R19, 0x9910, RZ ;  /* 0x0000991013137816 */ /* 0x000fca00000000ff */
[----:B------:R-:W-:Y:S02]  /*1cf0*/  IMAD R19, R22, 0x3, R19 ;  /* 0x0000000316137824 */ /* 0x000fe400078e0213 */
[----:B------:R-:W-:Y:S01]  /*1d00*/  VIADD R22, R18, 0x18c ;  /* 0x0000018c12167836 */ /* 0x000fe20000000000 */
[C---:B--2---:R-:W-:Y:S02]  /*1d10*/  LEA R24, R5.reuse, R24, 0x18 ;  /* 0x0000001805187211 */ /* 0x044fe400078ec0ff */
[C---:B------:R-:W-:Y:S02]  /*1d20*/  LEA R23, R5.reuse, R26, 0x18 ;  /* 0x0000001a05177211 */ /* 0x040fe400078ec0ff */
[----:B------:R-:W-:Y:S02]  /*1d30*/  LEA R22, R5, R22, 0x18 ;  /* 0x0000001605167211 */ /* 0x000fe400078ec0ff */
[----:B------:R-:W-:Y:S01]  /*1d40*/  LOP3.LUT R21, R19, 0xff, RZ, 0xc0, !PT ;  /* 0x000000ff13157812 */ /* 0x000fe200078ec0ff */
[----:B------:R-:W-:-:S02]  /*1d50*/  IMAD R19, R3, 0x4, R24 ;  /* 0x0000000403137824 */ /* 0x000fc400078e0218 */
[----:B------:R-:W-:Y:S02]  /*1d60*/  IMAD R20, R20, 0x4, R23 ;  /* 0x0000000414147824 */ /* 0x000fe400078e0217 */
[----:B------:R-:W-:Y:S01]  /*1d70*/  IMAD R21, R21, 0x4, R22 ;  /* 0x0000000415157824 */ /* 0x000fe200078e0216 */
[----:B------:R-:W-:Y:S04]  /*1d80*/  LDS R3, [R19] ;  /* 0x0000000013037984 */ /* 0x000fe80000000800 */
[----:B------:R-:W-:Y:S04]  /*1d90*/  LDS R22, [R20] ;  /* 0x0000000014167984 */ /* 0x000fe80000000800 */
[----:B------:R-:W2:Y:S02]  /*1da0*/  LDS R23, [R21] ;  /* 0x0000000015177984 */ /* 0x000ea40000000800 */
[----:B--2---:R-:W-:-:S04]  /*1db0*/  LOP3.LUT R3, R23, R22, R3, 0xfe, !PT ;  /* 0x0000001617037212 */ /* 0x004fc800078efe03 */
[----:B------:R-:W-:-:S04]  /*1dc0*/  LOP3.LUT R23, R3, 0x1ff, RZ, 0xc0, !PT ;  /* 0x000001ff03177812 */ /* 0x000fc800078ec0ff */
[----:B------:R-:W-:-:S04]  /*1dd0*/  LOP3.LUT R3, R23, 0x1ff, RZ, 0x3c, !PT ;  /* 0x000001ff17037812 */ /* 0x000fc800078e3cff */
[----:B------:R-:W2:Y:S02]  /*1de0*/  POPC R22, R3 ;  /* 0x0000000300167309 */ /* 0x000ea40000000000 */
[----:B--2---:R-:W-:-:S13]  /*1df0*/  ISETP.NE.AND P0, PT, R22, 0x1, PT ;  /* 0x000000011600780c */ /* 0x004fda0003f05270 */
[----:B------:R-:W-:Y:S05]  /*1e00*/  @P0 BRA `(.L_x_29) ;  /* 0x00000000002c0947 */ /* 0x000fea0003800000 */
[----:B------:R-:W2:Y:S01]  /*1e10*/  BREV R3, R3 ;  /* 0x0000000300037301 */ /* 0x000ea20000000000 */
[----:B------:R-:W-:Y:S02]  /*1e20*/  IMAD.MOV.U32 R18, RZ, RZ, 0x1 ;  /* 0x00000001ff127424 */ /* 0x000fe400078e00ff */
[----:B------:R-:W-:-:S05]  /*1e30*/  IMAD.MOV.U32 R17, RZ, RZ, 0x1 ;  /* 0x00000001ff117424 */ /* 0x000fca00078e00ff */
[----:B--2---:R-:W2:Y:S02]  /*1e40*/  FLO.U32.SH R5, R3 ;  /* 0x0000000300057300 */ /* 0x004ea400000e0400 */
[----:B--2---:R-:W-:Y:S01]  /*1e50*/  VIADD R23, R5, 0x1 ;  /* 0x0000000105177836 */ /* 0x004fe20000000000 */
[----:B------:R-:W-:-:S04]  /*1e60*/  SHF.L.U32 R18, R18, R5, RZ ;  /* 0x0000000512127219 */ /* 0x000fc800000006ff */
[----:B------:R2:W-:Y:S04]  /*1e70*/  STS [R16], R23 ;  /* 0x0000001710007388 */ /* 0x0005e80000000800 */
[----:B------:R2:W-:Y:S04]  /*1e80*/  ATOMS.OR RZ, [R19], R18 ;  /* 0x0000001213ff738c */ /* 0x0005e80003000000 */
[----:B------:R2:W-:Y:S04]  /*1e90*/  ATOMS.OR RZ, [R20], R18 ;  /* 0x0000001214ff738c */ /* 0x0005e80003000000 */
[----:B------:R2:W-:Y:S01]  /*1ea0*/  ATOMS.OR RZ, [R21], R18 ;  /* 0x0000001215ff738c */ /* 0x0005e20003000000 */
[----:B------:R-:W-:Y:S05]  /*1eb0*/  BRA `(.L_x_28) ;  /* 0x0000000000287947 */ /* 0x000fea0003800000 */
.L_x_29:
[----:B------:R-:W-:-:S04]  /*1ec0*/  ISETP.NE.AND P0, PT, R23, 0x1ff, PT ;  /* 0x000001ff1700780c */ /* 0x000fc80003f05270 */
[----:B------:R-:W-:-:S13]  /*1ed0*/  ISETP.NE.OR P0, PT, R0, RZ, !P0 ;  /* 0x000000ff0000720c */ /* 0x000fda0004705670 */
[----:B------:R-:W-:Y:S01]  /*1ee0*/  @!P0 VIADD R20, R18, 0x1b0 ;  /* 0x000001b012148836 */ /* 0x000fe20000000000 */
[----:B0-----:R-:W-:Y:S01]  /*1ef0*/  @!P0 LEA R15, R5, R18, 0x18 ;  /* 0x00000012050f8211 */ /* 0x001fe200078ec0ff */
[----:B-1----:R-:W-:-:S03]  /*1f00*/  @!P0 VIADD R18, R13, 0x1 ;  /* 0x000000010d128836 */ /* 0x002fc60000000000 */
[----:B------:R-:W-:Y:S02]  /*1f10*/  @!P0 LEA R20, R5, R20, 0x18 ;  /* 0x0000001405148211 */ /* 0x000fe400078ec0ff */
[----:B------:R3:W-:Y:S03]  /*1f20*/  @!P0 STS [R15+0x438], R18 ;  /* 0x000438120f008388 */ /* 0x0007e60000000800 */
[----:B------:R-:W-:Y:S02]  /*1f30*/  @!P0 IMAD R20, R13, 0x8, R20 ;  /* 0x000000080d148824 */ /* 0x000fe400078e0214 */
[----:B------:R-:W-:-:S03]  /*1f40*/  @!P0 IMAD.MOV.U32 R13, RZ, RZ, R18 ;  /* 0x000000ffff0d8224 */ /* 0x000fc600078e0012 */
[----:B------:R3:W-:Y:S04]  /*1f50*/  @!P0 STS.64 [R20+0x8], R2 ;  /* 0x0000080214008388 */ /* 0x0007e80000000a00 */
.L_x_28:
[----:B------:R-:W-:Y:S05]  /*1f60*/  BSYNC.RECONVERGENT B1 ;  /* 0x0000000000017941 */ /* 0x000fea0003800200 */
.L_x_27:
[----:B---3--:R-:W-:Y:S01]  /*1f70*/  IMAD R3, R9, 0x4, R16 ;  /* 0x0000000409037824 */ /* 0x008fe200078e0210 */
[----:B------:R-:W-:Y:S04]  /*1f80*/  BSSY.RECONVERGENT B1, `(.L_x_30) ;  /* 0x0000042000017945 */ /* 0x000fe80003800200 */
[----:B------:R-:W3:Y:S02]  /*1f90*/  LDS R5, [R3] ;  /* 0x0000000003057984 */ /* 0x000ee40000000800 */
[----:B---3--:R-:W-:-:S13]  /*1fa0*/  ISETP.NE.AND P0, PT, R5, RZ, PT ;  /* 0x000000ff0500720c */ /* 0x008fda0003f05270 */
[----:B------:R-:W-:Y:S05]  /*1fb0*/  @P0 BRA `(.L_x_31) ;  /* 0x0000000000f80947 */ /* 0x000fea0003800000 */
[----:B--2---:R-:W-:-:S05]  /*1fc0*/  PRMT R19, R4, 0x9910, RZ ;  /* 0x0000991004137816 */ /* 0x004fca00000000ff */
        /* <DEDUP_REMOVED lines=38> */
[----:B------:R-:W-:Y:S05]  /*2230*/  @!P0 BRA `(.L_x_32) ;  /* 0x0000000000308947 */ /* 0x000fea0003800000 */
[----:B------:R-:W-:-:S04]  /*2240*/  ISETP.NE.AND P0, PT, R24, 0x1ff, PT ;  /* 0x000001ff1800780c */ /* 0x000fc80003f05270 */
[----:B------:R-:W-:-:S13]  /*2250*/  ISETP.NE.OR P0, PT, R0, RZ, !P0 ;  /* 0x000000ff0000720c */ /* 0x000fda0004705670 */
[----:B------:R-:W-:Y:S05]  /*2260*/  @P0 BRA `(.L_x_31) ;  /* 0x00000000004c0947 */ /* 0x000fea0003800000 */
[----:B------:R-:W-:Y:S01]  /*2270*/  VIADD R3, R19, 0x1b0 ;  /* 0x000001b013037836 */ /* 0x000fe20000000000 */
[----:B0-----:R-:W-:-:S04]  /*2280*/  LEA R15, R18, R19, 0x18 ;  /* 0x00000013120f7211 */ /* 0x001fc800078ec0ff */
[----:B------:R-:W-:Y:S01]  /*2290*/  LEA R20, R18, R3, 0x18 ;  /* 0x0000000312147211 */ /* 0x000fe200078ec0ff */
[----:B-1----:R-:W-:-:S04]  /*22a0*/  VIADD R18, R13, 0x1 ;  /* 0x000000010d127836 */ /* 0x002fc80000000000 */
[----:B------:R-:W-:Y:S01]  /*22b0*/  IMAD R20, R13, 0x8, R20 ;  /* 0x000000080d147824 */ /* 0x000fe200078e0214 */
[----:B------:R4:W-:Y:S01]  /*22c0*/  STS [R15+0x438], R18 ;  /* 0x000438120f007388 */ /* 0x0009e20000000800 */
[----:B------:R-:W-:-:S03]  /*22d0*/  IMAD.MOV.U32 R13, RZ, RZ, R18 ;  /* 0x000000ffff0d7224 */ /* 0x000fc600078e0012 */
[----:B------:R4:W-:Y:S01]  /*22e0*/  STS.64 [R20+0x8], R4 ;  /* 0x0000080414007388 */ /* 0x0009e20000000a00 */
[----:B------:R-:W-:Y:S05]  /*22f0*/  BRA `(.L_x_31) ;  /* 0x0000000000287947 */ /* 0x000fea0003800000 */
.L_x_32:
[----:B------:R-:W2:Y:S01]  /*2300*/  BREV R5, R5 ;  /* 0x0000000500057301 */ /* 0x000ea20000000000 */
[----:B------:R-:W-:-:S07]  /*2310*/  IMAD.MOV.U32 R24, RZ, RZ, 0x1 ;  /* 0x00000001ff187424 */ /* 0x000fce00078e00ff */
[----:B--2---:R-:W2:Y:S02]  /*2320*/  FLO.U32.SH R17, R5 ;  /* 0x0000000500117300 */ /* 0x004ea400000e0400 */
[----:B--2---:R-:W-:Y:S01]  /*2330*/  VIADD R18, R17, 0x1 ;  /* 0x0000000111127836 */ /* 0x004fe20000000000 */
[----:B------:R-:W-:Y:S01]  /*2340*/  SHF.L.U32 R19, R24, R17, RZ ;  /* 0x0000001118137219 */ /* 0x000fe200000006ff */
[----:B------:R-:W-:-:S03]  /*2350*/  IMAD.MOV.U32 R17, RZ, RZ, 0x1 ;  /* 0x00000001ff117424 */ /* 0x000fc600078e00ff */
[----:B------:R3:W-:Y:S04]  /*2360*/  STS [R3], R18 ;  /* 0x0000001203007388 */ /* 0x0007e80000000800 */
[----:B------:R3:W-:Y:S04]  /*2370*/  ATOMS.OR RZ, [R20], R19 ;  /* 0x0000001314ff738c */ /* 0x0007e80003000000 */
[----:B------:R3:W-:Y:S04]  /*2380*/  ATOMS.OR RZ, [R21], R19 ;  /* 0x0000001315ff738c */ /* 0x0007e80003000000 */
[----:B------:R3:W-:Y:S02]  /*2390*/  ATOMS.OR RZ, [R22], R19 ;  /* 0x0000001316ff738c */ /* 0x0007e40003000000 */
.L_x_31:
[----:B------:R-:W-:Y:S05]  /*23a0*/  BSYNC.RECONVERGENT B1 ;  /* 0x0000000000017941 */ /* 0x000fea0003800200 */
.L_x_30:
[C---:B--2---:R-:W-:Y:S01]  /*23b0*/  IMAD R16, R9.reuse, 0x8, R16 ;  /* 0x0000000809107824 */ /* 0x044fe200078e0210 */
[C---:B------:R-:W-:Y:S01]  /*23c0*/  IADD3 R2, PT, PT, R9.reuse, R2, R9 ;  /* 0x0000000209027210 */ /* 0x040fe20007ffe009 */
[----:B----4-:R-:W-:Y:S01]  /*23d0*/  IMAD R4, R9, 0x2, R4 ;  /* 0x0000000209047824 */ /* 0x010fe200078e0204 */
[----:B------:R-:W-:Y:S06]  /*23e0*/  @P2 BRA `(.L_x_33) ;  /* 0xfffffff400d02947 */ /* 0x000fec000383ffff */
.L_x_26:
[----:B------:R-:W-:Y:S05]  /*23f0*/  BSYNC.RECONVERGENT B0 ;  /* 0x0000000000007941 */ /* 0x000fea0003800200 */
.L_x_25:
[----:B------:R-:W-:-:S13]  /*2400*/  LOP3.LUT P0, RZ, R11, 0x1, RZ, 0xc0, !PT ;  /* 0x000000010bff7812 */ /* 0x000fda000780c0ff */
[----:B------:R-:W-:Y:S05]  /*2410*/  @P0 BRA `(.L_x_24) ;  /* 0x0000000400040947 */ /* 0x000fea0003800000 */
[----:B0-----:R-:W-:-:S05]  /*2420*/  IMAD R15, R2, 0x4, R15 ;  /* 0x00000004020f7824 */ /* 0x001fca00078e020f */
[----:B---3--:R-:W0:Y:S02]  /*2430*/  LDS R3, [R15] ;  /* 0x000000000f037984 */ /* 0x008e240000000800 */
[----:B0-----:R-:W-:-:S13]  /*2440*/  ISETP.NE.AND P0, PT, R3, RZ, PT ;  /* 0x000000ff0300720c */ /* 0x001fda0003f05270 */
        /* <DEDUP_REMOVED lines=8> */
[C---:B------:R-:W-:Y:S02]  /*24d0*/  PRMT R4, R3.reuse, 0x9910, RZ ;  /* 0x0000991003047816 */ /* 0x040fe400000000ff */
[----:B------:R-:W-:-:S03]  /*24e0*/  LOP3.LUT R18, R3, 0xffff, RZ, 0xc0, !PT ;  /* 0x0000ffff03127812 */ /* 0x000fc600078ec0ff */
[----:B------:R-:W-:-:S04]  /*24f0*/  IMAD R4, R4, 0x9, RZ ;  /* 0x0000000904047824 */ /* 0x000fc800078e02ff */
[----:B------:R-:W-:-:S05]  /*2500*/  IMAD.MOV R4, RZ, RZ, -R4 ;  /* 0x000000ffff047224 */ /* 0x000fca00078e0a04 */
[----:B------:R-:W-:Y:S02]  /*2510*/  PRMT R19, R4, 0x7710, RZ ;  /* 0x0000771004137816 */ /* 0x000fe400000000ff */
[----:B------:R-:W0:Y:S03]  /*2520*/  S2R R4, SR_CgaCtaId ;  /* 0x0000000000047919 */ /* 0x000e260000008800 */
[----:B------:R-:W-:Y:S01]  /*2530*/  IMAD.IADD R16, R19, 0x1, R2 ;  /* 0x0000000113107824 */ /* 0x000fe200078e0202 */
[----:B------:R-:W-:Y:S02]  /*2540*/  PRMT R19, R5, 0x9910, RZ ;  /* 0x0000991005137816 */ /* 0x000fe400000000ff */
[----:B------:R-:W-:Y:S02]  /*2550*/  MOV R5, 0x400 ;  /* 0x0000040000057802 */ /* 0x000fe40000000f00 */
[----:B------:R-:W-:-:S03]  /*2560*/  LOP3.LUT R16, R16, 0xff, RZ, 0xc0, !PT ;  /* 0x000000ff10107812 */ /* 0x000fc600078ec0ff */
[C---:B------:R-:W-:Y:S02]  /*2570*/  VIADD R21, R5.reuse, 0x144 ;  /* 0x0000014405157836 */ /* 0x040fe40000000000 */
[----:B------:R-:W-:Y:S02]  /*2580*/  IMAD R14, R16, 0x56, RZ ;  /* 0x00000056100e7824 */ /* 0x000fe400078e02ff */
[----:B------:R-:W-:-:S03]  /*2590*/  VIADD R23, R5, 0x168 ;  /* 0x0000016805177836 */ /* 0x000fc60000000000 */
[----:B------:R-:W-:-:S04]  /*25a0*/  SHF.R.U32.HI R14, RZ, 0x8, R14 ;  /* 0x00000008ff0e7819 */ /* 0x000fc8000001160e */
[----:B------:R-:W-:-:S05]  /*25b0*/  PRMT R14, R14, 0x9910, RZ ;  /* 0x000099100e0e7816 */ /* 0x000fca00000000ff */
[----:B------:R-:W-:Y:S02]  /*25c0*/  IMAD R14, R19, 0x3, R14 ;  /* 0x00000003130e7824 */ /* 0x000fe400078e020e */
[----:B------:R-:W-:Y:S01]  /*25d0*/  VIADD R19, R5, 0x18c ;  /* 0x0000018c05137836 */ /* 0x000fe20000000000 */
[C---:B0-----:R-:W-:Y:S02]  /*25e0*/  LEA R21, R4.reuse, R21, 0x18 ;  /* 0x0000001504157211 */ /* 0x041fe400078ec0ff */
[C---:B------:R-:W-:Y:S02]  /*25f0*/  LEA R23, R4.reuse, R23, 0x18 ;  /* 0x0000001704177211 */ /* 0x040fe400078ec0ff */
[----:B------:R-:W-:Y:S02]  /*2600*/  LEA R20, R4, R19, 0x18 ;  /* 0x0000001304147211 */ /* 0x000fe400078ec0ff */
[----:B------:R-:W-:Y:S01]  /*2610*/  LOP3.LUT R3, R14, 0xff, RZ, 0xc0, !PT ;  /* 0x000000ff0e037812 */ /* 0x000fe200078ec0ff */
[----:B------:R-:W-:-:S02]  /*2620*/  IMAD R14, R18, 0x4, R21 ;  /* 0x00000004120e7824 */ /* 0x000fc400078e0215 */
[----:B------:R-:W-:Y:S02]  /*2630*/  IMAD R16, R16, 0x4, R23 ;  /* 0x0000000410107824 */ /* 0x000fe400078e0217 */
[----:B------:R-:W-:Y:S02]  /*2640*/  IMAD R20, R3, 0x4, R20 ;  /* 0x0000000403147824 */ /* 0x000fe400078e0214 */
[----:B------:R-:W-:Y:S04]  /*2650*/  LDS R3, [R14] ;  /* 0x000000000e037984 */ /* 0x000fe80000000800 */
[----:B------:R-:W-:Y:S04]  /*2660*/  LDS R18, [R16] ;  /* 0x0000000010127984 */ /* 0x000fe80000000800 */
[----:B------:R-:W0:Y:S02]  /*2670*/  LDS R19, [R20] ;  /* 0x0000000014137984 */ /* 0x000e240000000800 */
[----:B0-----:R-:W-:-:S04]  /*2680*/  LOP3.LUT R3, R19, R18, R3, 0xfe, !PT ;  /* 0x0000001213037212 */ /* 0x001fc800078efe03 */
[----:B------:R-:W-:-:S04]  /*2690*/  LOP3.LUT R19, R3, 0x1ff, RZ, 0xc0, !PT ;  /* 0x000001ff03137812 */ /* 0x000fc800078ec0ff */
[----:B------:R-:W-:-:S04]  /*26a0*/  LOP3.LUT R3, R19, 0x1ff, RZ, 0x3c, !PT ;  /* 0x000001ff13037812 */ /* 0x000fc800078e3cff */
[----:B------:R-:W0:Y:S02]  /*26b0*/  POPC R18, R3 ;  /* 0x0000000300127309 */ /* 0x000e240000000000 */
[----:B0-----:R-:W-:-:S13]  /*26c0*/  ISETP.NE.AND P0, PT, R18, 0x1, PT ;  /* 0x000000011200780c */ /* 0x001fda0003f05270 */
[----:B------:R-:W-:Y:S05]  /*26d0*/  @!P0 BRA `(.L_x_34) ;  /* 0x00000000002c8947 */ /* 0x000fea0003800000 */
[----:B------:R-:W-:-:S04]  /*26e0*/  ISETP.NE.AND P0, PT, R19, 0x1ff, PT ;  /* 0x000001ff1300780c */ /* 0x000fc80003f05270 */
[----:B------:R-:W-:-:S13]  /*26f0*/  ISETP.NE.OR P0, PT, R0, RZ, !P0 ;  /* 0x000000ff0000720c */ /* 0x000fda0004705670 */
[----:B------:R-:W-:Y:S05]  /*2700*/  @P0 BRA `(.L_x_24) ;  /* 0x0000000000480947 */ /* 0x000fea0003800000 */
[----:B------:R-:W-:Y:S01]  /*2710*/  VIADD R15, R5, 0x1b0 ;  /* 0x000001b0050f7836 */ /* 0x000fe20000000000 */
[----:B------:R-:W-:-:S04]  /*2720*/  LEA R5, R4, R5, 0x18 ;  /* 0x0000000504057211 */ /* 0x000fc800078ec0ff */
[----:B------:R-:W-:Y:S01]  /*2730*/  LEA R14, R4, R15, 0x18 ;  /* 0x0000000f040e7211 */ /* 0x000fe200078ec0ff */
[----:B-1----:R-:W-:-:S04]  /*2740*/  VIADD R4, R13, 0x1 ;  /* 0x000000010d047836 */ /* 0x002fc80000000000 */
[----:B------:R-:W-:Y:S01]  /*2750*/  IMAD R13, R13, 0x8, R14 ;  /* 0x000000080d0d7824 */ /* 0x000fe200078e020e */
[----:B------:R4:W-:Y:S04]  /*2760*/  STS [R5+0x438], R4 ;  /* 0x0004380405007388 */ /* 0x0009e80000000800 */
[----:B------:R4:W-:Y:S01]  /*2770*/  STS.64 [R13+0x8], R2 ;  /* 0x000008020d007388 */ /* 0x0009e20000000a00 */
[----:B------:R-:W-:Y:S05]  /*2780*/  BRA `(.L_x_24) ;  /* 0x0000000000287947 */ /* 0x000fea0003800000 */
.L_x_34:
[----:B------:R-:W0:Y:S01]  /*2790*/  BREV R3, R3 ;  /* 0x0000000300037301 */ /* 0x000e220000000000 */
[----:B------:R-:W-:Y:S02]  /*27a0*/  IMAD.MOV.U32 R5, RZ, RZ, 0x1 ;  /* 0x00000001ff057424 */ /* 0x000fe400078e00ff */
[----:B------:R-:W-:-:S05]  /*27b0*/  IMAD.MOV.U32 R17, RZ, RZ, 0x1 ;  /* 0x00000001ff117424 */ /* 0x000fca00078e00ff */
[----:B0-----:R-:W0:Y:S02]  /*27c0*/  FLO.U32.SH R2, R3 ;  /* 0x0000000300027300 */ /* 0x001e2400000e0400 */
[----:B0-----:R-:W-:Y:S01]  /*27d0*/  VIADD R4, R2, 0x1 ;  /* 0x0000000102047836 */ /* 0x001fe20000000000 */
[----:B------:R-:W-:-:S04]  /*27e0*/  SHF.L.U32 R5, R5, R2, RZ ;  /* 0x0000000205057219 */ /* 0x000fc800000006ff */
[----:B------:R2:W-:Y:S04]  /*27f0*/  STS [R15], R4 ;  /* 0x000000040f007388 */ /* 0x0005e80000000800 */
[----:B------:R2:W-:Y:S04]  /*2800*/  ATOMS.OR RZ, [R14], R5 ;  /* 0x000000050eff738c */ /* 0x0005e80003000000 */
[----:B------:R2:W-:Y:S04]  /*2810*/  ATOMS.OR RZ, [R16], R5 ;  /* 0x0000000510ff738c */ /* 0x0005e80003000000 */
[----:B------:R2:W-:Y:S02]  /*2820*/  ATOMS.OR RZ, [R20], R5 ;  /* 0x0000000514ff738c */ /* 0x0005e40003000000 */
.L_x_24:
[----:B------:R-:W-:Y:S05]  /*2830*/  WARPSYNC.ALL ;  /* 0x0000000000007948 */ /* 0x000fea0003800000 */
[----:B------:R-:W5:Y:S08]  /*2840*/  S2UR UR11, SR_CgaCtaId ;  /* 0x00000000000b79c3 */ /* 0x000f700000008800 */
[----:B------:R-:W-:Y:S01]  /*2850*/  BAR.SYNC.DEFER_BLOCKING 0x0 ;  /* 0x0000000000007b1d */ /* 0x000fe20000010000 */
[----:B------:R-:W-:-:S04]  /*2860*/  LOP3.LUT P0, RZ, R17, 0xff, RZ, 0xc0, !PT ;  /* 0x000000ff11ff7812 */ /* 0x000fc8000780c0ff */
[----:B------:R-:W-:Y:S01]  /*2870*/  ISETP.NE.OR P0, PT, R0, RZ, P0 ;  /* 0x000000ff0000720c */ /* 0x000fe20000705670 */
[----:B------:R-:W-:Y:S01]  /*2880*/  UMOV UR10, 0x400 ;  /* 0x00000400000a7882 */ /* 0x000fe20000000000 */
[----:B------:R-:W-:Y:S01]  /*2890*/  BSSY.RECONVERGENT B0, `(.L_x_35) ;  /* 0x000003a000007945 */ /* 0x000fe20003800200 */
[----:B-----5:R-:W-:-:S09]  /*28a0*/  ULEA UR12, UR11, UR10, 0x18 ;  /* 0x0000000a0b0c7291 */ /* 0x020fd2000f8ec0ff */
[----:B--2-4-:R-:W2:Y:S02]  /*28b0*/  LDS R4, [UR12+0x438] ;  /* 0x0004380cff047984 */ /* 0x014ea40008000800 */
[----:B--2---:R-:W-:-:S13]  /*28c0*/  ISETP.LT.OR P0, PT, R4, RZ, P0 ;  /* 0x000000ff0400720c */ /* 0x004fda0000701670 */
[----:B------:R-:W-:Y:S05]  /*28d0*/  @P0 BRA `(.L_x_36) ;  /* 0x0000000000d40947 */ /* 0x000fea0003800000 */
[----:B------:R-:W-:Y:S01]  /*28e0*/  UIADD3 UR4, UPT, UPT, UR10, 0x1b0, URZ ;  /* 0x000001b00a047890 */ /* 0x000fe2000fffe0ff */
[----:B------:R-:W2:Y:S01]  /*28f0*/  S2R R16, SR_LANEID ;  /* 0x0000000000107919 */ /* 0x000ea20000000000 */
[----:B---3--:R-:W-:Y:S01]  /*2900*/  IMAD.MOV.U32 R19, RZ, RZ, 0x1 ;  /* 0x00000001ff137424 */ /* 0x008fe200078e00ff */
[----:B------:R-:W-:Y:S02]  /*2910*/  UIADD3 UR5, UPT, UPT, UR10, 0x144, URZ ;  /* 0x000001440a057890 */ /* 0x000fe4000fffe0ff */
[----:B------:R-:W-:Y:S02]  /*2920*/  ULEA UR4, UR11, UR4, 0x18 ;  /* 0x000000040b047291 */ /* 0x000fe4000f8ec0ff */
[----:B------:R-:W-:Y:S02]  /*2930*/  UIADD3 UR6, UPT, UPT, UR10, 0x168, URZ ;  /* 0x000001680a067890 */ /* 0x000fe4000fffe0ff */
[----:B------:R-:W-:Y:S02]  /*2940*/  UIADD3 UR7, UPT, UPT, UR10, 0x18c, URZ ;  /* 0x0000018c0a077890 */ /* 0x000fe4000fffe0ff */
[----:B------:R-:W-:Y:S01]  /*2950*/  LEA R5, R4, UR4, 0x3 ;  /* 0x0000000404057c11 */ /* 0x000fe2000f8e18ff */
[----:B------:R-:W-:Y:S01]  /*2960*/  VOTEU.ANY UR4, UPT, PT ;  /* 0x0000000000047886 */ /* 0x000fe200038e0100 */
[----:B------:R-:W-:-:S02]  /*2970*/  ULEA UR5, UR11, UR5, 0x18 ;  /* 0x000000050b057291 */ /* 0x000fc4000f8ec0ff */
[----:B------:R-:W-:Y:S01]  /*2980*/  UFLO.U32 UR4, UR4 ;  /* 0x00000004000472bd */ /* 0x000fe200080e0000 */
[----:B------:R-:W3:Y:S01]  /*2990*/  LDS.64 R2, [R5] ;  /* 0x0000000005027984 */ /* 0x000ee20000000a00 */
[----:B------:R-:W-:Y:S02]  /*29a0*/  ULEA UR6, UR11, UR6, 0x18 ;  /* 0x000000060b067291 */ /* 0x000fe4000f8ec0ff */
[----:B------:R-:W-:Y:S02]  /*29b0*/  ULEA UR7, UR11, UR7, 0x18 ;  /* 0x000000070b077291 */ /* 0x000fe4000f8ec0ff */
[----:B--2---:R-:W-:Y:S01]  /*29c0*/  ISETP.EQ.U32.AND P2, PT, R16, UR4, PT ;  /* 0x0000000410007c0c */ /* 0x004fe2000bf42070 */
[----:B------:R-:W-:Y:S01]  /*29d0*/  IMAD.MOV.U32 R16, RZ, RZ, 0x1 ;  /* 0x00000001ff107424 */ /* 0x000fe200078e00ff */
[----:B---3--:R-:W2:Y:S01]  /*29e0*/  BREV R18, R3 ;  /* 0x0000000300127301 */ /* 0x008ea20000000000 */
[----:B0-----:R-:W-:-:S05]  /*29f0*/  IMAD.HI R15, R2, 0x38e38e39, RZ ;  /* 0x38e38e39020f7827 */ /* 0x001fca00078e02ff */
[----:B------:R-:W-:-:S04]  /*2a00*/  SHF.R.S32.HI R14, RZ, 0x1, R15 ;  /* 0x00000001ff0e7819 */ /* 0x000fc8000001140f */
[----:B------:R-:W-:Y:S02]  /*2a10*/  LEA.HI R15, R15, R14, RZ, 0x1 ;  /* 0x0000000e0f0f7211 */ /* 0x000fe400078f08ff */
[----:B--2---:R-:W0:Y:S03]  /*2a20*/  FLO.U32.SH R14, R18 ;  /* 0x00000012000e7300 */ /* 0x004e2600000e0400 */
[C---:B-1----:R-:W-:Y:S01]  /*2a30*/  IMAD R13, R15.reuse, -0x9, R2 ;  /* 0xfffffff70f0d7824 */ /* 0x042fe200078e0202 */
[----:B------:R-:W-:-:S04]  /*2a40*/  LEA R15, R15, UR5, 0x2 ;  /* 0x000000050f0f7c11 */ /* 0x000fc8000f8e10ff */
[C---:B------:R-:W-:Y:S02]  /*2a50*/  PRMT R17, R13.reuse, 0x9910, RZ ;  /* 0x000099100d117816 */ /* 0x040fe400000000ff */
[----:B------:R-:W-:-:S03]  /*2a60*/  LEA R13, R13, UR6, 0x2 ;  /* 0x000000060d0d7c11 */ /* 0x000fc6000f8e10ff */
[----:B------:R-:W-:Y:S01]  /*2a70*/  IMAD R17, R17, 0x56, RZ ;  /* 0x0000005611117824 */ /* 0x000fe200078e02ff */
[----:B0-----:R-:W-:Y:S01]  /*2a80*/  SHF.L.U32 R20, R19, R14, RZ ;  /* 0x0000000e13147219 */ /* 0x001fe200000006ff */
[----:B------:R-:W-:-:S03]  /*2a90*/  VIADD R14, R14, 0x1 ;  /* 0x000000010e0e7836 */ /* 0x000fc60000000000 */
[----:B------:R-:W-:Y:S01]  /*2aa0*/  LOP3.LUT R22, R17, 0xffff, RZ, 0xc0, !PT ;  /* 0x0000ffff11167812 */ /* 0x000fe200078ec0ff */
[----:B------:R-:W-:Y:S01]  /*2ab0*/  IMAD.HI R17, R2, 0x4bda12f7, RZ ;  /* 0x4bda12f702117827 */ /* 0x000fe200078e02ff */
[----:B------:R-:W0:Y:S02]  /*2ac0*/  REDUX.OR UR13, R20 ;  /* 0x00000000140d73c4 */ /* 0x000e240000004000 */
[----:B------:R-:W-:Y:S02]  /*2ad0*/  SHF.R.U32.HI R19, RZ, 0xf, R22 ;  /* 0x0000000fff137819 */ /* 0x000fe40000011616 */
[----:B------:R-:W-:Y:S02]  /*2ae0*/  SHF.R.U32.HI R18, RZ, 0x1f, R17 ;  /* 0x0000001fff127819 */ /* 0x000fe40000011611 */
[----:B------:R-:W-:Y:S02]  /*2af0*/  LEA.HI R19, R22, R19, RZ, 0x18 ;  /* 0x0000001316137211 */ /* 0x000fe400078fc0ff */
[----:B------:R-:W-:-:S02]  /*2b00*/  LOP3.LUT R22, RZ, R20, RZ, 0x33, !PT ;  /* 0x00000014ff167212 */ /* 0x000fc400078e33ff */
[----:B------:R-:W-:Y:S02]  /*2b10*/  LOP3.LUT R19, R19, 0xffff, RZ, 0xc0, !PT ;  /* 0x0000ffff13137812 */ /* 0x000fe400078ec0ff */
[----:B------:R-:W-:Y:S02]  /*2b20*/  LOP3.LUT P0, R22, R3, RZ, R22, 0xa0, !PT ;  /* 0x000000ff03167212 */ /* 0x000fe4000780a016 */
[----:B------:R-:W-:Y:S02]  /*2b30*/  PRMT R19, R19, 0x8880, RZ ;  /* 0x0000888013137816 */ /* 0x000fe400000000ff */
[----:B------:R-:W-:Y:S01]  /*2b40*/  LEA.HI.SX32 R18, R17, R18, 0x1d ;  /* 0x0000001211127211 */ /* 0x000fe200078feaff */
[----:B------:R-:W-:Y:S02]  /*2b50*/  IMAD.MOV.U32 R17, RZ, RZ, 0x1 ;  /* 0x00000001ff117424 */ /* 0x000fe400078e00ff */
[----:B------:R-:W-:Y:S01]  /*2b60*/  IMAD.MOV.U32 R3, RZ, RZ, R19 ;  /* 0x000000ffff037224 */ /* 0x000fe200078e0013 */
[----:B------:R-:W-:-:S03]  /*2b70*/  LEA R19, R2, UR12, 0x2 ;  /* 0x0000000c02137c11 */ /* 0x000fc6000f8e10ff */
[----:B------:R-:W-:Y:S02]  /*2b80*/  IMAD R3, R18, 0x3, R3 ;  /* 0x0000000312037824 */ /* 0x000fe400078e0203 */
[----:B0-----:R-:W-:Y:S01]  /*2b90*/  IMAD.U32 R2, RZ, RZ, UR13 ;  /* 0x0000000dff027e24 */ /* 0x001fe2000f8e00ff */
[----:B------:R2:W-:Y:S01]  /*2ba0*/  STS [R19], R14 ;  /* 0x0000000e13007388 */ /* 0x0005e20000000800 */
[----:B------:R-:W-:Y:S01]  /*2bb0*/  @!P0 VIADD R4, R4, 0xffffffff ;  /* 0xffffffff04048836 */ /* 0x000fe20000000000 */
[----:B------:R-:W-:Y:S02]  /*2bc0*/  LEA R3, R3, UR7, 0x2 ;  /* 0x0000000703037c11 */ /* 0x000fe4000f8e10ff */
[----:B------:R2:W-:Y:S01]  /*2bd0*/  @P2 ATOMS.OR RZ, [R15], R2 ;  /* 0x000000020fff238c */ /* 0x0005e20003000000 */
[----:B------:R-:W-:-:S03]  /*2be0*/  @P0 PRMT R17, R16, 0x7610, R17 ;  /* 0x0000761010110816 */ /* 0x000fc60000000011 */
[----:B------:R2:W-:Y:S04]  /*2bf0*/  @P2 ATOMS.OR RZ, [R13], R2 ;  /* 0x000000020dff238c */ /* 0x0005e80003000000 */
[----:B------:R2:W-:Y:S04]  /*2c00*/  @P2 ATOMS.OR RZ, [R3], R2 ;  /* 0x0000000203ff238c */ /* 0x0005e80003000000 */
[----:B------:R2:W-:Y:S04]  /*2c10*/  @!P0 STS [UR12+0x438], R4 ;  /* 0x00043804ff008988 */ /* 0x0005e8000800080c */
[----:B------:R2:W-:Y:S02]  /*2c20*/  @P0 STS [R5+0x4], R22 ;  /* 0x0000041605000388 */ /* 0x0005e40000000800 */
.L_x_36:
[----:B------:R-:W-:Y:S05]  /*2c30*/  BSYNC.RECONVERGENT B0 ;  /* 0x0000000000007941 */ /* 0x000fea0003800200 */
.L_x_35:
[----:B------:R-:W-:Y:S01]  /*2c40*/  BAR.SYNC.DEFER_BLOCKING 0x0 ;  /* 0x0000000000007b1d */ /* 0x000fe20000010000 */
[----:B------:R-:W-:-:S05]  /*2c50*/  LOP3.LUT P0, RZ, R17, 0xff, RZ, 0xc0, !PT ;  /* 0x000000ff11ff7812 */ /* 0x000fca000780c0ff */
[----:B--2---:R-:W2:Y:S02]  /*2c60*/  LDS R2, [UR12+0x438] ;  /* 0x0004380cff027984 */ /* 0x004ea40008000800 */
[----:B--2---:R-:W-:-:S13]  /*2c70*/  ISETP.GT.OR P0, PT, R2, -0x1, P0 ;  /* 0xffffffff0200780c */ /* 0x004fda0000704670 */
[----:B------:R-:W-:Y:S05]  /*2c80*/  @P0 BRA `(.L_x_37) ;  /* 0xffffffec00640947 */ /* 0x000fea000383ffff */
[----:B------:R-:W-:-:S13]  /*2c90*/  ISETP.GT.U32.AND P0, PT, R0, 0x50, PT ;  /* 0x000000500000780c */ /* 0x000fda0003f04070 */
[----:B------:R-:W-:Y:S05]  /*2ca0*/  @P0 EXIT ;  /* 0x000000000000094d */ /* 0x000fea0003800000 */
[C---:B------:R-:W-:Y:S01]  /*2cb0*/  LOP3.LUT R2, R11.reuse, 0x3, RZ, 0xc0, !PT ;  /* 0x000000030b027812 */ /* 0x040fe200078ec0ff */
[----:B------:R-:W-:Y:S01]  /*2cc0*/  BSSY.RECONVERGENT B0, `(.L_x_38) ;  /* 0x0000011000007945 */ /* 0x000fe20003800200 */
[----:B------:R-:W-:Y:S02]  /*2cd0*/  ISETP.GE.U32.AND P1, PT, R11, 0x3, PT ;  /* 0x000000030b00780c */ /* 0x000fe40003f26070 */
[----:B------:R-:W-:-:S13]  /*2ce0*/  ISETP.NE.AND P0, PT, R2, 0x3, PT ;  /* 0x000000030200780c */ /* 0x000fda0003f05270 */
[----:B------:R-:W-:Y:S05]  /*2cf0*/  @!P0 BRA `(.L_x_39) ;  /* 0x0000000000348947 */ /* 0x000fea0003800000 */
[----:B---3--:R-:W2:Y:S01]  /*2d00*/  LDC.64 R2, c[0x0][0x380] ;  /* 0x0000e000ff027b82 */ /* 0x008ea20000000a00 */
[----:B------:R-:W-:Y:S01]  /*2d10*/  LOP3.LUT R10, R10, 0x3, RZ, 0xc0, !PT ;  /* 0x000000030a0a7812 */ /* 0x000fe200078ec0ff */
[----:B------:R-:W-:-:S04]  /*2d20*/  IMAD R5, R7, 0x51, R0 ;  /* 0x0000005107057824 */ /* 0x000fc800078e0200 */
[----:B------:R-:W-:Y:S02]  /*2d30*/  IMAD R0, R10, R9, R0 ;  /* 0x000000090a007224 */ /* 0x000fe400078e0200 */
[----:B------:R-:W-:Y:S02]  /*2d40*/  IMAD.MOV R10, RZ, RZ, -R10 ;  /* 0x000000ffff0a7224 */ /* 0x000fe400078e0a0a */
[----:B--2---:R-:W-:-:S07]  /*2d50*/  IMAD.WIDE.U32 R2, R5, 0x4, R2 ;  /* 0x0000000405027825 */ /* 0x004fce00078e0002 */
.L_x_40:
[----:B------:R2:W3:Y:S01]  /*2d60*/  LDS R5, [R8] ;  /* 0x0000000008057984 */ /* 0x0004e20000000800 */
[----:B------:R-:W-:-:S05]  /*2d70*/  VIADD R10, R10, 0x1 ;  /* 0x000000010a0a7836 */ /* 0x000fca0000000000 */
[----:B------:R-:W-:Y:S01]  /*2d80*/  ISETP.NE.AND P0, PT, R10, RZ, PT ;  /* 0x000000ff0a00720c */ /* 0x000fe20003f05270 */
[C---:B--2---:R-:W-:Y:S01]  /*2d90*/  IMAD R8, R9.reuse, 0x4, R8 ;  /* 0x0000000409087824 */ /* 0x044fe200078e0208 */
[----:B---3--:R2:W-:Y:S02]  /*2da0*/  STG.E desc[UR8][R2.64], R5 ;  /* 0x0000000502007986 */ /* 0x0085e4000c101908 */
[----:B--2---:R-:W-:-:S09]  /*2db0*/  IMAD.WIDE.U32 R2, R9, 0x4, R2 ;  /* 0x0000000409027825 */ /* 0x004fd200078e0002 */
[----:B------:R-:W-:Y:S05]  /*2dc0*/  @P0 BRA `(.L_x_40) ;  /* 0xfffffffc00e40947 */ /* 0x000fea000383ffff */
.L_x_39:
[----:B------:R-:W-:Y:S05]  /*2dd0*/  BSYNC.RECONVERGENT B0 ;  /* 0x0000000000007941 */ /* 0x000fea0003800200 */
.L_x_38:
[----:B------:R-:W-:Y:S05]  /*2de0*/  @!P1 EXIT ;  /* 0x000000000000994d */ /* 0x000fea0003800000 */
[----:B---3--:R-:W2:Y:S01]  /*2df0*/  LDC.64 R2, c[0x0][0x380] ;  /* 0x0000e000ff027b82 */ /* 0x008ea20000000a00 */
[----:B------:R-:W-:Y:S01]  /*2e00*/  IMAD R8, R7, 0x51, R0 ;  /* 0x0000005107087824 */ /* 0x000fe200078e0200 */
[----:B------:R-:W-:-:S03]  /*2e10*/  LEA R18, R0, UR12, 0x2 ;  /* 0x0000000c00127c11 */ /* 0x000fc6000f8e10ff */
[----:B------:R-:W-:Y:S02]  /*2e20*/  IMAD.IADD R14, R8, 0x1, R9 ;  /* 0x00000001080e7824 */ /* 0x000fe400078e0209 */
[C-C-:B0-----:R-:W-:Y:S02]  /*2e30*/  IMAD R15, R9.reuse, 0x2, R8.reuse ;  /* 0x00000002090f7824 */ /* 0x141fe400078e0208 */
[----:B------:R-:W-:-:S07]  /*2e40*/  IMAD R16, R9, 0x3, R8 ;  /* 0x0000000309107824 */ /* 0x000fce00078e0208 */
.L_x_41:
[C-C-:B0-----:R-:W-:Y:S01]  /*2e50*/  IMAD R19, R9.reuse, 0x4, R18.reuse ;  /* 0x0000000409137824 */ /* 0x141fe200078e0212 */
[----:B------:R0:W3:Y:S01]  /*2e60*/  LDS R17, [R18] ;  /* 0x0000000012117984 */ /* 0x0000e20000000800 */
[C-C-:B------:R-:W-:Y:S02]  /*2e70*/  IMAD R20, R9.reuse, 0x8, R18.reuse ;  /* 0x0000000809147824 */ /* 0x140fe400078e0212 */
[----:B------:R-:W-:Y:S02]  /*2e80*/  IMAD R22, R9, 0xc, R18 ;  /* 0x0000000c09167824 */ /* 0x000fe400078e0212 */
[----:B------:R-:W4:Y:S01]  /*2e90*/  LDS R19, [R19] ;  /* 0x0000000013137984 */ /* 0x000f220000000800 */
[----:B--2---:R-:W-:-:S03]  /*2ea0*/  IMAD.WIDE.U32 R4, R8, 0x4, R2 ;  /* 0x0000000408047825 */ /* 0x004fc600078e0002 */
[----:B------:R-:W2:Y:S01]  /*2eb0*/  LDS R21, [R20] ;  /* 0x0000000014157984 */ /* 0x000ea20000000800 */
[----:B------:R-:W-:-:S03]  /*2ec0*/  IMAD.WIDE.U32 R6, R14, 0x4, R2 ;  /* 0x000000040e067825 */ /* 0x000fc600078e0002 */
[----:B------:R-:W5:Y:S01]  /*2ed0*/  LDS R23, [R22] ;  /* 0x0000000016177984 */ /* 0x000f620000000800 */
[----:B------:R-:W-:-:S04]  /*2ee0*/  IMAD.WIDE.U32 R10, R15, 0x4, R2 ;  /* 0x000000040f0a7825 */ /* 0x000fc800078e0002 */
[----:B-1----:R-:W-:-:S04]  /*2ef0*/  IMAD.WIDE.U32 R12, R16, 0x4, R2 ;  /* 0x00000004100c7825 */ /* 0x002fc800078e0002 */
[C---:B------:R-:W-:Y:S02]  /*2f00*/  IMAD R0, R9.reuse, 0x4, R0 ;  /* 0x0000000409007824 */ /* 0x040fe400078e0200 */
[C---:B------:R-:W-:Y:S02]  /*2f10*/  IMAD R14, R9.reuse, 0x4, R14 ;  /* 0x00000004090e7824 */ /* 0x040fe400078e020e */
[C---:B------:R-:W-:Y:S01]  /*2f20*/  IMAD R15, R9.reuse, 0x4, R15 ;  /* 0x00000004090f7824 */ /* 0x040fe200078e020f */
[----:B------:R-:W-:Y:S01]  /*2f30*/  ISETP.GE.U32.AND P0, PT, R0, 0x51, PT ;  /* 0x000000510000780c */ /* 0x000fe20003f06070 */
[C---:B------:R-:W-:Y:S02]  /*2f40*/  IMAD R16, R9.reuse, 0x4, R16 ;  /* 0x0000000409107824 */ /* 0x040fe400078e0210 */
[C---:B------:R-:W-:Y:S02]  /*2f50*/  IMAD R8, R9.reuse, 0x4, R8 ;  /* 0x0000000409087824 */ /* 0x040fe400078e0208 */
[----:B0-----:R-:W-:Y:S01]  /*2f60*/  IMAD R18, R9, 0x10, R18 ;  /* 0x0000001009127824 */ /* 0x001fe200078e0212 */
[----:B---3--:R0:W-:Y:S04]  /*2f70*/  STG.E desc[UR8][R4.64], R17 ;  /* 0x0000001104007986 */ /* 0x0081e8000c101908 */
[----:B----4-:R0:W-:Y:S04]  /*2f80*/  STG.E desc[UR8][R6.64], R19 ;  /* 0x0000001306007986 */ /* 0x0101e8000c101908 */
[----:B--2---:R0:W-:Y:S04]  /*2f90*/  STG.E desc[UR8][R10.64], R21 ;  /* 0x000000150a007986 */ /* 0x0041e8000c101908 */
[----:B-----5:R0:W-:Y:S01]  /*2fa0*/  STG.E desc[UR8][R12.64], R23 ;  /* 0x000000170c007986 */ /* 0x0201e2000c101908 */
[----:B------:R-:W-:Y:S05]  /*2fb0*/  @!P0 BRA `(.L_x_41) ;  /* 0xfffffffc00a48947 */ /* 0x000fea000383ffff */
[----:B------:R-:W-:Y:S05]  /*2fc0*/  EXIT ;  /* 0x000000000000794d */ /* 0x000fea0003800000 */
.L_x_42:
[----:B------:R-:W-:-:S00]  /*2fd0*/  BRA `(.L_x_42) ;  /* 0xfffffffc00fc7947 */ /* 0x000fc0000383ffff */
[----:B------:R-:W-:-:S00]  /*2fe0*/  NOP ;  /* 0x0000000000007918 */ /* 0x000fc00000000000 */
        /* <DEDUP_REMOVED lines=9> */
.L_x_43:


//--------------------- .nv.shared._Z23solve_sudokus_optimizedPji --------------------------
	.section	.nv.shared._Z23solve_sudokus_optimizedPji,"aw",@nobits
	.sectionflags	@""
	.align	4
.nv.shared._Z23solve_sudokus_optimizedPji:
	.zero		2108


//--------------------- .nv.shared.reserved.0     --------------------------
	.section	.nv.shared.reserved.0,"aw",@nobits
	.weak		__nv_reservedSMEM_offset_0_alias
	.size		__nv_reservedSMEM_offset_0_alias, 0, 64
	.other		__nv_reservedSMEM_offset_0_alias,@"STO_CUDA_RESERVED_SHARED STV_DEFAULT"
__nv_reservedSMEM_offset_0_alias:
	.zero		0
	.zero		64


//--------------------- .nv.constant0._Z23solve_sudokus_optimizedPji --------------------------
	.section	.nv.constant0._Z23solve_sudokus_optimizedPji,"a",@progbits
	.sectionflags	@""
	.align	4
.nv.constant0._Z23solve_sudokus_optimizedPji:
	.zero		908


//--------------------- SYMBOLS --------------------------

	.type		.nv.reservedSmem.offset0,@object
	.size		.nv.reservedSmem.offset0,0x4
	.type		.nv.reservedSmem.cap,@object
	.size		.nv.reservedSmem.cap,0x4
